//
// Generated by NVIDIA NVVM Compiler
//
// Compiler Build ID: CL-36424714
// Cuda compilation tools, release 13.0, V13.0.88
// Based on NVVM 20.0.0
//

.version 9.0
.target sm_100
.address_size 64

	// .globl	compute_bond_forces
// _ZZ21compute_bonded_energyE8s_energy has been demoted
// _ZZ24compute_nonbonded_forcesE5s_pos has been demoted
// _ZZ24compute_nonbonded_forcesE7s_sigma has been demoted
// _ZZ24compute_nonbonded_forcesE9s_epsilon has been demoted
// _ZZ24compute_nonbonded_forcesE8s_charge has been demoted
// _ZZ24compute_nonbonded_forcesE8s_energy has been demoted
.global .align 4 .b8 __cudart_i2opi_f[24] = {65, 144, 67, 60, 153, 149, 98, 219, 192, 221, 52, 245, 209, 87, 39, 252, 41, 21, 68, 78, 110, 131, 249, 162};

.visible .entry compute_bond_forces(
	.param .u64 .ptr .align 1 compute_bond_forces_param_0,
	.param .u64 .ptr .align 1 compute_bond_forces_param_1,
	.param .u64 .ptr .align 1 compute_bond_forces_param_2,
	.param .u64 .ptr .align 1 compute_bond_forces_param_3,
	.param .u64 .ptr .align 1 compute_bond_forces_param_4,
	.param .u32 compute_bond_forces_param_5
)
{
	.reg .pred 	%p<2>;
	.reg .b32 	%r<8>;
	.reg .b32 	%f<37>;
	.reg .b64 	%rd<20>;

	ld.param.u64 	%rd1, [compute_bond_forces_param_0];
	ld.param.u64 	%rd2, [compute_bond_forces_param_1];
	ld.param.u64 	%rd3, [compute_bond_forces_param_2];
	ld.param.u64 	%rd4, [compute_bond_forces_param_3];
	ld.param.u64 	%rd5, [compute_bond_forces_param_4];
	ld.param.u32 	%r2, [compute_bond_forces_param_5];
	mov.u32 	%r3, %ctaid.x;
	mov.u32 	%r4, %ntid.x;
	mov.u32 	%r5, %tid.x;
	mad.lo.s32 	%r1, %r3, %r4, %r5;
	setp.ge.s32 	%p1, %r1, %r2;
	@%p1 bra 	$L__BB0_2;
	cvta.to.global.u64 	%rd6, %rd4;
	cvta.to.global.u64 	%rd7, %rd1;
	cvta.to.global.u64 	%rd8, %rd5;
	cvta.to.global.u64 	%rd9, %rd2;
	cvta.to.global.u64 	%rd10, %rd3;
	mul.wide.s32 	%rd11, %r1, 8;
	add.s64 	%rd12, %rd6, %rd11;
	ld.global.nc.v2.u32 	{%r6, %r7}, [%rd12];
	mul.wide.s32 	%rd13, %r6, 12;
	add.s64 	%rd14, %rd7, %rd13;
	ld.global.nc.f32 	%f1, [%rd14];
	ld.global.nc.f32 	%f2, [%rd14+4];
	ld.global.nc.f32 	%f3, [%rd14+8];
	mul.wide.s32 	%rd15, %r7, 12;
	add.s64 	%rd16, %rd7, %rd15;
	ld.global.nc.f32 	%f4, [%rd16];
	ld.global.nc.f32 	%f5, [%rd16+4];
	ld.global.nc.f32 	%f6, [%rd16+8];
	sub.f32 	%f7, %f4, %f1;
	sub.f32 	%f8, %f5, %f2;
	sub.f32 	%f9, %f6, %f3;
	mul.f32 	%f10, %f8, %f8;
	fma.rn.f32 	%f11, %f7, %f7, %f10;
	fma.rn.f32 	%f12, %f9, %f9, %f11;
	sqrt.rn.f32 	%f13, %f12;
	add.s64 	%rd17, %rd8, %rd11;
	ld.global.nc.v2.f32 	{%f14, %f15}, [%rd17];
	sub.f32 	%f16, %f13, %f15;
	neg.f32 	%f17, %f14;
	mul.f32 	%f18, %f16, %f17;
	max.f32 	%f19, %f13, 0f322BCC77;
	div.rn.f32 	%f20, %f18, %f19;
	mul.f32 	%f21, %f7, %f20;
	mul.f32 	%f22, %f8, %f20;
	mul.f32 	%f23, %f9, %f20;
	add.s64 	%rd18, %rd9, %rd15;
	atom.global.add.f32 	%f24, [%rd18], %f21;
	atom.global.add.f32 	%f25, [%rd18+4], %f22;
	atom.global.add.f32 	%f26, [%rd18+8], %f23;
	add.s64 	%rd19, %rd9, %rd13;
	neg.f32 	%f27, %f21;
	atom.global.add.f32 	%f28, [%rd19], %f27;
	neg.f32 	%f29, %f22;
	atom.global.add.f32 	%f30, [%rd19+4], %f29;
	neg.f32 	%f31, %f23;
	atom.global.add.f32 	%f32, [%rd19+8], %f31;
	mul.f32 	%f33, %f14, 0f3F000000;
	mul.f32 	%f34, %f33, %f16;
	mul.f32 	%f35, %f16, %f34;
	atom.global.add.f32 	%f36, [%rd10], %f35;
$L__BB0_2:
	ret;

}
	// .globl	compute_angle_forces
.visible .entry compute_angle_forces(
	.param .u64 .ptr .align 1 compute_angle_forces_param_0,
	.param .u64 .ptr .align 1 compute_angle_forces_param_1,
	.param .u64 .ptr .align 1 compute_angle_forces_param_2,
	.param .u64 .ptr .align 1 compute_angle_forces_param_3,
	.param .u64 .ptr .align 1 compute_angle_forces_param_4,
	.param .u32 compute_angle_forces_param_5
)
{
	.local .align 4 .b8 	__local_depot1[28];
	.reg .b64 	%SP;
	.reg .b64 	%SPL;
	.reg .pred 	%p<15>;
	.reg .b32 	%r<50>;
	.reg .b32 	%f<137>;
	.reg .b64 	%rd<48>;
	.reg .b64 	%fd<3>;

	mov.u64 	%SPL, __local_depot1;
	ld.param.u64 	%rd9, [compute_angle_forces_param_0];
	ld.param.u64 	%rd10, [compute_angle_forces_param_1];
	ld.param.u64 	%rd11, [compute_angle_forces_param_2];
	ld.param.u64 	%rd12, [compute_angle_forces_param_3];
	ld.param.u64 	%rd13, [compute_angle_forces_param_4];
	ld.param.u32 	%r19, [compute_angle_forces_param_5];
	add.u64 	%rd1, %SPL, 0;
	mov.u32 	%r20, %ctaid.x;
	mov.u32 	%r21, %ntid.x;
	mov.u32 	%r22, %tid.x;
	mad.lo.s32 	%r1, %r20, %r21, %r22;
	setp.ge.s32 	%p1, %r1, %r19;
	@%p1 bra 	$L__BB1_11;
	cvta.to.global.u64 	%rd15, %rd12;
	cvta.to.global.u64 	%rd16, %rd9;
	mul.wide.s32 	%rd17, %r1, 16;
	add.s64 	%rd18, %rd15, %rd17;
	ld.global.nc.v4.u32 	{%r2, %r3, %r4, %r23}, [%rd18];
	mov.b64 	%rd19, {%r4, %r23};
	mul.wide.s32 	%rd20, %r2, 12;
	add.s64 	%rd21, %rd16, %rd20;
	ld.global.nc.f32 	%f18, [%rd21];
	ld.global.nc.f32 	%f19, [%rd21+4];
	ld.global.nc.f32 	%f20, [%rd21+8];
	mul.wide.s32 	%rd22, %r3, 12;
	add.s64 	%rd23, %rd16, %rd22;
	ld.global.nc.f32 	%f21, [%rd23];
	ld.global.nc.f32 	%f22, [%rd23+4];
	ld.global.nc.f32 	%f23, [%rd23+8];
	mul.wide.s32 	%rd24, %r4, 12;
	add.s64 	%rd25, %rd16, %rd24;
	ld.global.nc.f32 	%f24, [%rd25];
	ld.global.nc.f32 	%f25, [%rd25+4];
	ld.global.nc.f32 	%f26, [%rd25+8];
	sub.f32 	%f1, %f18, %f21;
	sub.f32 	%f2, %f19, %f22;
	sub.f32 	%f3, %f20, %f23;
	sub.f32 	%f4, %f24, %f21;
	sub.f32 	%f5, %f25, %f22;
	sub.f32 	%f6, %f26, %f23;
	mul.f32 	%f27, %f2, %f2;
	fma.rn.f32 	%f28, %f1, %f1, %f27;
	fma.rn.f32 	%f29, %f3, %f3, %f28;
	sqrt.rn.f32 	%f7, %f29;
	mul.f32 	%f30, %f5, %f5;
	fma.rn.f32 	%f31, %f4, %f4, %f30;
	fma.rn.f32 	%f32, %f6, %f6, %f31;
	sqrt.rn.f32 	%f33, %f32;
	min.f32 	%f34, %f7, %f33;
	setp.lt.f32 	%p2, %f34, 0f322BCC77;
	{ .reg .b32 tmp; mov.b64 {tmp, %r5}, %rd19; }
	@%p2 bra 	$L__BB1_11;
	mul.f32 	%f35, %f2, %f5;
	fma.rn.f32 	%f36, %f1, %f4, %f35;
	fma.rn.f32 	%f37, %f3, %f6, %f36;
	mul.f32 	%f38, %f7, %f33;
	div.rn.f32 	%f39, %f37, %f38;
	max.f32 	%f40, %f39, 0fBF800000;
	min.f32 	%f9, %f40, 0f3F800000;
	abs.f32 	%f41, %f9;
	fma.rn.f32 	%f42, %f41, 0fBF000000, 0f3F000000;
	rsqrt.approx.ftz.f32 	%f43, %f42;
	mul.f32 	%f44, %f42, %f43;
	mul.f32 	%f45, %f43, 0fBF000000;
	fma.rn.f32 	%f46, %f44, %f45, 0f3F000000;
	fma.rn.f32 	%f47, %f44, %f46, %f44;
	setp.eq.f32 	%p3, %f41, 0f3F800000;
	selp.f32 	%f48, 0f00000000, %f47, %p3;
	setp.gt.f32 	%p4, %f41, 0f3F0F5C29;
	selp.f32 	%f49, %f48, %f41, %p4;
	copysign.f32 	%f50, %f9, %f49;
	mul.f32 	%f51, %f50, %f50;
	fma.rn.f32 	%f52, %f51, 0f3D10ECEF, 0f3C8B1ABB;
	fma.rn.f32 	%f53, %f52, %f51, 0f3CFC028C;
	fma.rn.f32 	%f54, %f53, %f51, 0f3D372139;
	fma.rn.f32 	%f55, %f54, %f51, 0f3D9993DB;
	fma.rn.f32 	%f56, %f55, %f51, 0f3E2AAAC6;
	mul.f32 	%f57, %f51, %f56;
	fma.rn.f32 	%f58, %f57, %f50, %f50;
	neg.f32 	%f59, %f58;
	selp.f32 	%f60, %f58, %f59, %p4;
	fma.rn.f32 	%f61, 0f3F6EE581, 0f3FD774EB, %f60;
	setp.gt.f32 	%p5, %f9, 0f3F0F5C29;
	selp.f32 	%f62, %f58, %f61, %p5;
	add.f32 	%f63, %f62, %f62;
	selp.f32 	%f10, %f63, %f62, %p4;
	cvta.to.global.u64 	%rd26, %rd13;
	mul.wide.s32 	%rd27, %r5, 8;
	add.s64 	%rd28, %rd26, %rd27;
	ld.global.nc.v2.f32 	{%f11, %f12}, [%rd28];
	mul.f32 	%f64, %f10, 0f3F22F983;
	cvt.rni.s32.f32 	%r49, %f64;
	cvt.rn.f32.s32 	%f65, %r49;
	fma.rn.f32 	%f66, %f65, 0fBFC90FDA, %f10;
	fma.rn.f32 	%f67, %f65, 0fB3A22168, %f66;
	fma.rn.f32 	%f136, %f65, 0fA7C234C5, %f67;
	abs.f32 	%f14, %f10;
	setp.ltu.f32 	%p6, %f14, 0f47CE4780;
	@%p6 bra 	$L__BB1_10;
	setp.neu.f32 	%p7, %f14, 0f7F800000;
	@%p7 bra 	$L__BB1_5;
	mov.f32 	%f70, 0f00000000;
	mul.rn.f32 	%f136, %f10, %f70;
	mov.b32 	%r49, 0;
	bra.uni 	$L__BB1_10;
$L__BB1_5:
	mov.b32 	%r7, %f10;
	mov.b64 	%rd47, 0;
	mov.b32 	%r46, 0;
	mov.u64 	%rd45, __cudart_i2opi_f;
	shl.b32 	%r26, %r7, 8;
	or.b32  	%r27, %r26, -2147483648;
	mov.u64 	%rd46, %rd1;
$L__BB1_6:
	.pragma "nounroll";
	ld.global.nc.u32 	%r25, [%rd45];
	mad.wide.u32 	%rd31, %r25, %r27, %rd47;
	shr.u64 	%rd47, %rd31, 32;
	st.local.u32 	[%rd46], %rd31;
	add.s32 	%r46, %r46, 1;
	add.s64 	%rd46, %rd46, 4;
	add.s64 	%rd45, %rd45, 4;
	setp.ne.s32 	%p8, %r46, 6;
	@%p8 bra 	$L__BB1_6;
	shr.u32 	%r28, %r7, 23;
	st.local.u32 	[%rd1+24], %rd47;
	and.b32  	%r10, %r28, 31;
	and.b32  	%r29, %r28, 224;
	add.s32 	%r30, %r29, -128;
	shr.u32 	%r31, %r30, 5;
	mul.wide.u32 	%rd32, %r31, 4;
	sub.s64 	%rd8, %rd1, %rd32;
	ld.local.u32 	%r47, [%rd8+24];
	ld.local.u32 	%r48, [%rd8+20];
	setp.eq.s32 	%p9, %r10, 0;
	@%p9 bra 	$L__BB1_9;
	shf.l.wrap.b32 	%r47, %r48, %r47, %r10;
	ld.local.u32 	%r32, [%rd8+16];
	shf.l.wrap.b32 	%r48, %r32, %r48, %r10;
$L__BB1_9:
	shr.u32 	%r33, %r47, 30;
	shf.l.wrap.b32 	%r34, %r48, %r47, 2;
	shl.b32 	%r35, %r48, 2;
	shr.u32 	%r36, %r34, 31;
	add.s32 	%r37, %r36, %r33;
	neg.s32 	%r38, %r37;
	setp.lt.s32 	%p10, %r7, 0;
	selp.b32 	%r49, %r38, %r37, %p10;
	xor.b32  	%r39, %r34, %r7;
	shr.s32 	%r40, %r34, 31;
	xor.b32  	%r41, %r40, %r34;
	xor.b32  	%r42, %r40, %r35;
	cvt.u64.u32 	%rd33, %r41;
	shl.b64 	%rd34, %rd33, 32;
	cvt.u64.u32 	%rd35, %r42;
	or.b64  	%rd36, %rd34, %rd35;
	cvt.rn.f64.s64 	%fd1, %rd36;
	mul.f64 	%fd2, %fd1, 0d3BF921FB54442D19;
	cvt.rn.f32.f64 	%f68, %fd2;
	neg.f32 	%f69, %f68;
	setp.lt.s32 	%p11, %r39, 0;
	selp.f32 	%f136, %f69, %f68, %p11;
$L__BB1_10:
	sub.f32 	%f71, %f10, %f12;
	cvta.to.global.u64 	%rd37, %rd10;
	mul.rn.f32 	%f72, %f136, %f136;
	and.b32  	%r44, %r49, 1;
	setp.eq.b32 	%p12, %r44, 1;
	selp.f32 	%f73, 0f3F800000, %f136, %p12;
	fma.rn.f32 	%f74, %f72, %f73, 0f00000000;
	fma.rn.f32 	%f75, %f72, 0f37CBAC00, 0fBAB607ED;
	selp.f32 	%f76, %f75, 0fB94D4153, %p12;
	selp.f32 	%f77, 0f3D2AAABB, 0f3C0885E4, %p12;
	fma.rn.f32 	%f78, %f76, %f72, %f77;
	selp.f32 	%f79, 0fBEFFFFFF, 0fBE2AAAA8, %p12;
	fma.rn.f32 	%f80, %f78, %f72, %f79;
	fma.rn.f32 	%f81, %f80, %f74, %f73;
	and.b32  	%r45, %r49, 2;
	setp.eq.s32 	%p13, %r45, 0;
	mov.f32 	%f82, 0f00000000;
	sub.f32 	%f83, %f82, %f81;
	selp.f32 	%f84, %f81, %f83, %p13;
	abs.f32 	%f85, %f84;
	setp.lt.f32 	%p14, %f85, 0f322BCC77;
	selp.f32 	%f86, 0f322BCC77, %f84, %p14;
	div.rn.f32 	%f87, %f1, %f7;
	div.rn.f32 	%f88, %f2, %f7;
	div.rn.f32 	%f89, %f3, %f7;
	div.rn.f32 	%f90, %f4, %f33;
	div.rn.f32 	%f91, %f5, %f33;
	div.rn.f32 	%f92, %f6, %f33;
	neg.f32 	%f93, %f71;
	mul.f32 	%f94, %f11, %f93;
	mul.f32 	%f95, %f7, %f86;
	div.rn.f32 	%f96, %f94, %f95;
	mul.f32 	%f97, %f87, %f9;
	sub.f32 	%f98, %f97, %f90;
	mul.f32 	%f99, %f98, %f96;
	mul.f32 	%f100, %f88, %f9;
	sub.f32 	%f101, %f100, %f91;
	mul.f32 	%f102, %f101, %f96;
	mul.f32 	%f103, %f89, %f9;
	sub.f32 	%f104, %f103, %f92;
	mul.f32 	%f105, %f104, %f96;
	mul.f32 	%f106, %f33, %f86;
	div.rn.f32 	%f107, %f94, %f106;
	mul.f32 	%f108, %f90, %f9;
	sub.f32 	%f109, %f108, %f87;
	mul.f32 	%f110, %f109, %f107;
	mul.f32 	%f111, %f91, %f9;
	sub.f32 	%f112, %f111, %f88;
	mul.f32 	%f113, %f112, %f107;
	mul.f32 	%f114, %f92, %f9;
	sub.f32 	%f115, %f114, %f89;
	mul.f32 	%f116, %f115, %f107;
	add.f32 	%f117, %f99, %f110;
	neg.f32 	%f118, %f117;
	add.f32 	%f119, %f102, %f113;
	neg.f32 	%f120, %f119;
	add.f32 	%f121, %f105, %f116;
	neg.f32 	%f122, %f121;
	mul.wide.s32 	%rd38, %r2, 12;
	add.s64 	%rd39, %rd37, %rd38;
	atom.global.add.f32 	%f123, [%rd39], %f99;
	atom.global.add.f32 	%f124, [%rd39+4], %f102;
	atom.global.add.f32 	%f125, [%rd39+8], %f105;
	mul.wide.s32 	%rd40, %r3, 12;
	add.s64 	%rd41, %rd37, %rd40;
	atom.global.add.f32 	%f126, [%rd41], %f118;
	atom.global.add.f32 	%f127, [%rd41+4], %f120;
	atom.global.add.f32 	%f128, [%rd41+8], %f122;
	mul.wide.s32 	%rd42, %r4, 12;
	add.s64 	%rd43, %rd37, %rd42;
	atom.global.add.f32 	%f129, [%rd43], %f110;
	atom.global.add.f32 	%f130, [%rd43+4], %f113;
	atom.global.add.f32 	%f131, [%rd43+8], %f116;
	mul.f32 	%f132, %f11, 0f3F000000;
	mul.f32 	%f133, %f132, %f71;
	mul.f32 	%f134, %f71, %f133;
	cvta.to.global.u64 	%rd44, %rd11;
	atom.global.add.f32 	%f135, [%rd44], %f134;
$L__BB1_11:
	ret;

}
	// .globl	compute_dihedral_forces
.visible .entry compute_dihedral_forces(
	.param .u64 .ptr .align 1 compute_dihedral_forces_param_0,
	.param .u64 .ptr .align 1 compute_dihedral_forces_param_1,
	.param .u64 .ptr .align 1 compute_dihedral_forces_param_2,
	.param .u64 .ptr .align 1 compute_dihedral_forces_param_3,
	.param .u64 .ptr .align 1 compute_dihedral_forces_param_4,
	.param .u64 .ptr .align 1 compute_dihedral_forces_param_5,
	.param .u32 compute_dihedral_forces_param_6
)
{
	.local .align 4 .b8 	__local_depot2[28];
	.reg .b64 	%SP;
	.reg .b64 	%SPL;
	.reg .pred 	%p<24>;
	.reg .b32 	%r<98>;
	.reg .b32 	%f<254>;
	.reg .b64 	%rd<79>;
	.reg .b64 	%fd<5>;

	mov.u64 	%SPL, __local_depot2;
	ld.param.u64 	%rd15, [compute_dihedral_forces_param_0];
	ld.param.u64 	%rd18, [compute_dihedral_forces_param_3];
	ld.param.u32 	%r30, [compute_dihedral_forces_param_6];
	add.u64 	%rd1, %SPL, 0;
	mov.u32 	%r31, %ctaid.x;
	mov.u32 	%r32, %ntid.x;
	mov.u32 	%r33, %tid.x;
	mad.lo.s32 	%r1, %r31, %r32, %r33;
	setp.ge.s32 	%p1, %r1, %r30;
	@%p1 bra 	$L__BB2_19;
	cvta.to.global.u64 	%rd22, %rd18;
	cvta.to.global.u64 	%rd23, %rd15;
	mul.wide.s32 	%rd24, %r1, 16;
	add.s64 	%rd25, %rd22, %rd24;
	ld.global.nc.v4.u32 	{%r2, %r3, %r4, %r5}, [%rd25];
	mul.wide.s32 	%rd26, %r2, 12;
	add.s64 	%rd27, %rd23, %rd26;
	ld.global.nc.f32 	%f29, [%rd27];
	ld.global.nc.f32 	%f30, [%rd27+4];
	ld.global.nc.f32 	%f31, [%rd27+8];
	mul.wide.s32 	%rd28, %r3, 12;
	add.s64 	%rd29, %rd23, %rd28;
	ld.global.nc.f32 	%f32, [%rd29];
	ld.global.nc.f32 	%f33, [%rd29+4];
	ld.global.nc.f32 	%f34, [%rd29+8];
	mul.wide.s32 	%rd30, %r4, 12;
	add.s64 	%rd31, %rd23, %rd30;
	ld.global.nc.f32 	%f35, [%rd31];
	ld.global.nc.f32 	%f36, [%rd31+4];
	ld.global.nc.f32 	%f37, [%rd31+8];
	mul.wide.s32 	%rd32, %r5, 12;
	add.s64 	%rd33, %rd23, %rd32;
	ld.global.nc.f32 	%f38, [%rd33];
	ld.global.nc.f32 	%f39, [%rd33+4];
	ld.global.nc.f32 	%f40, [%rd33+8];
	sub.f32 	%f1, %f32, %f29;
	sub.f32 	%f2, %f33, %f30;
	sub.f32 	%f3, %f34, %f31;
	sub.f32 	%f4, %f35, %f32;
	sub.f32 	%f5, %f36, %f33;
	sub.f32 	%f6, %f37, %f34;
	sub.f32 	%f7, %f38, %f35;
	sub.f32 	%f8, %f39, %f36;
	sub.f32 	%f9, %f40, %f37;
	mul.f32 	%f41, %f2, %f6;
	mul.f32 	%f42, %f3, %f5;
	sub.f32 	%f43, %f41, %f42;
	mul.f32 	%f44, %f3, %f4;
	mul.f32 	%f45, %f1, %f6;
	sub.f32 	%f46, %f44, %f45;
	mul.f32 	%f47, %f1, %f5;
	mul.f32 	%f48, %f2, %f4;
	sub.f32 	%f10, %f47, %f48;
	mul.f32 	%f49, %f5, %f9;
	mul.f32 	%f50, %f6, %f8;
	sub.f32 	%f11, %f49, %f50;
	mul.f32 	%f51, %f6, %f7;
	mul.f32 	%f52, %f4, %f9;
	sub.f32 	%f12, %f51, %f52;
	mul.f32 	%f53, %f4, %f8;
	mul.f32 	%f54, %f5, %f7;
	sub.f32 	%f13, %f53, %f54;
	mul.f32 	%f55, %f46, %f46;
	fma.rn.f32 	%f56, %f43, %f43, %f55;
	fma.rn.f32 	%f57, %f10, %f10, %f56;
	sqrt.rn.f32 	%f14, %f57;
	mul.f32 	%f58, %f12, %f12;
	fma.rn.f32 	%f59, %f11, %f11, %f58;
	fma.rn.f32 	%f60, %f13, %f13, %f59;
	sqrt.rn.f32 	%f61, %f60;
	mul.f32 	%f62, %f5, %f5;
	fma.rn.f32 	%f63, %f4, %f4, %f62;
	fma.rn.f32 	%f64, %f6, %f6, %f63;
	sqrt.rn.f32 	%f65, %f64;
	min.f32 	%f66, %f14, %f61;
	min.f32 	%f67, %f66, %f65;
	setp.lt.f32 	%p2, %f67, 0f322BCC77;
	@%p2 bra 	$L__BB2_19;
	ld.param.u64 	%rd72, [compute_dihedral_forces_param_5];
	ld.param.u64 	%rd71, [compute_dihedral_forces_param_4];
	mul.f32 	%f68, %f2, %f6;
	mul.f32 	%f69, %f3, %f5;
	sub.f32 	%f70, %f68, %f69;
	div.rn.f32 	%f71, %f70, %f14;
	mul.f32 	%f72, %f3, %f4;
	mul.f32 	%f73, %f1, %f6;
	sub.f32 	%f74, %f72, %f73;
	div.rn.f32 	%f75, %f74, %f14;
	div.rn.f32 	%f76, %f10, %f14;
	div.rn.f32 	%f77, %f11, %f61;
	div.rn.f32 	%f78, %f12, %f61;
	div.rn.f32 	%f79, %f13, %f61;
	div.rn.f32 	%f80, %f4, %f65;
	div.rn.f32 	%f81, %f5, %f65;
	div.rn.f32 	%f82, %f6, %f65;
	mul.f32 	%f83, %f75, %f82;
	mul.f32 	%f84, %f76, %f81;
	sub.f32 	%f85, %f83, %f84;
	mul.f32 	%f86, %f76, %f80;
	mul.f32 	%f87, %f71, %f82;
	sub.f32 	%f88, %f86, %f87;
	mul.f32 	%f89, %f71, %f81;
	mul.f32 	%f90, %f75, %f80;
	sub.f32 	%f91, %f89, %f90;
	mul.f32 	%f92, %f75, %f78;
	fma.rn.f32 	%f93, %f71, %f77, %f92;
	fma.rn.f32 	%f94, %f76, %f79, %f93;
	mul.f32 	%f95, %f78, %f88;
	fma.rn.f32 	%f96, %f77, %f85, %f95;
	fma.rn.f32 	%f97, %f79, %f91, %f96;
	abs.f32 	%f98, %f94;
	abs.f32 	%f99, %f97;
	setp.gt.f32 	%p3, %f99, %f98;
	selp.f32 	%f100, %f99, %f98, %p3;
	selp.f32 	%f101, %f98, %f99, %p3;
	div.rn.f32 	%f102, %f101, %f100;
	mul.f32 	%f103, %f102, %f102;
	fma.rn.f32 	%f104, %f103, 0f3B33710B, 0fBC807748;
	fma.rn.f32 	%f105, %f104, %f103, 0f3D2CDAB2;
	fma.rn.f32 	%f106, %f105, %f103, 0fBD992D10;
	fma.rn.f32 	%f107, %f106, %f103, 0f3DD9EA6C;
	fma.rn.f32 	%f108, %f107, %f103, 0fBE117CB1;
	fma.rn.f32 	%f109, %f108, %f103, 0f3E4CBCE0;
	fma.rn.f32 	%f110, %f109, %f103, 0fBEAAAA7D;
	mul.f32 	%f111, %f103, %f110;
	fma.rn.f32 	%f112, %f111, %f102, %f102;
	neg.f32 	%f113, %f112;
	fma.rn.f32 	%f114, 0f3F6EE581, 0f3FD774EB, %f113;
	selp.f32 	%f115, %f114, %f112, %p3;
	selp.f32 	%f116, 0f3F6EE581, 0f3FEEE581, %p3;
	selp.f32 	%f117, %f112, %f113, %p3;
	mov.b32 	%r34, %f94;
	fma.rn.f32 	%f118, %f116, 0f3FD774EB, %f117;
	setp.lt.s32 	%p4, %r34, 0;
	selp.f32 	%f119, %f118, %f115, %p4;
	add.f32 	%f120, %f98, %f99;
	setp.eq.f32 	%p5, %f100, 0f00000000;
	selp.f32 	%f121, 0f40490FDB, 0f00000000, %p4;
	setp.eq.f32 	%p6, %f98, %f99;
	selp.f32 	%f122, 0f4016CBE4, 0f3F490FDB, %p4;
	selp.f32 	%f123, %f122, %f119, %p6;
	selp.f32 	%f124, %f121, %f123, %p5;
	abs.f32 	%f125, %f120;
	setp.nan.f32 	%p7, %f125, %f125;
	copysign.f32 	%f126, %f97, %f124;
	selp.f32 	%f127, %f120, %f126, %p7;
	cvta.to.global.u64 	%rd34, %rd71;
	mul.wide.s32 	%rd35, %r1, 4;
	add.s64 	%rd36, %rd34, %rd35;
	ld.global.nc.u32 	%r35, [%rd36];
	cvta.to.global.u64 	%rd37, %rd72;
	mul.wide.s32 	%rd38, %r35, 16;
	add.s64 	%rd39, %rd37, %rd38;
	ld.global.nc.v4.f32 	{%f17, %f18, %f128, %f129}, [%rd39];
	mul.f32 	%f130, %f127, %f18;
	sub.f32 	%f19, %f130, %f128;
	mul.f32 	%f131, %f19, 0f3F22F983;
	cvt.rni.s32.f32 	%r97, %f131;
	cvt.rn.f32.s32 	%f132, %r97;
	fma.rn.f32 	%f133, %f132, 0fBFC90FDA, %f19;
	fma.rn.f32 	%f134, %f132, 0fB3A22168, %f133;
	fma.rn.f32 	%f253, %f132, 0fA7C234C5, %f134;
	abs.f32 	%f21, %f19;
	setp.ltu.f32 	%p8, %f21, 0f47CE4780;
	mov.u32 	%r93, %r97;
	mov.f32 	%f252, %f253;
	@%p8 bra 	$L__BB2_10;
	setp.neu.f32 	%p9, %f21, 0f7F800000;
	@%p9 bra 	$L__BB2_5;
	mov.f32 	%f137, 0f00000000;
	mul.rn.f32 	%f252, %f19, %f137;
	mov.b32 	%r93, 0;
	bra.uni 	$L__BB2_10;
$L__BB2_5:
	mov.b64 	%rd75, 0;
	mov.b32 	%r90, 0;
	mov.u64 	%rd73, __cudart_i2opi_f;
	mov.b32 	%r38, %f19;
	shl.b32 	%r39, %r38, 8;
	or.b32  	%r40, %r39, -2147483648;
	mov.u64 	%rd74, %rd1;
$L__BB2_6:
	.pragma "nounroll";
	ld.global.nc.u32 	%r37, [%rd73];
	mad.wide.u32 	%rd42, %r37, %r40, %rd75;
	shr.u64 	%rd75, %rd42, 32;
	st.local.u32 	[%rd74], %rd42;
	add.s32 	%r90, %r90, 1;
	add.s64 	%rd74, %rd74, 4;
	add.s64 	%rd73, %rd73, 4;
	setp.ne.s32 	%p10, %r90, 6;
	@%p10 bra 	$L__BB2_6;
	mov.b32 	%r41, %f19;
	shr.u32 	%r42, %r41, 23;
	st.local.u32 	[%rd1+24], %rd75;
	and.b32  	%r43, %r42, 31;
	and.b32  	%r44, %r42, 224;
	add.s32 	%r45, %r44, -128;
	shr.u32 	%r46, %r45, 5;
	mul.wide.u32 	%rd43, %r46, 4;
	sub.s64 	%rd44, %rd1, %rd43;
	ld.local.u32 	%r91, [%rd44+24];
	ld.local.u32 	%r92, [%rd44+20];
	setp.eq.s32 	%p11, %r43, 0;
	@%p11 bra 	$L__BB2_9;
	mov.b32 	%r47, %f19;
	shr.u32 	%r48, %r47, 23;
	and.b32  	%r49, %r48, 31;
	shf.l.wrap.b32 	%r91, %r92, %r91, %r49;
	and.b32  	%r50, %r48, 224;
	add.s32 	%r51, %r50, -128;
	shr.u32 	%r52, %r51, 5;
	mul.wide.u32 	%rd45, %r52, 4;
	sub.s64 	%rd46, %rd1, %rd45;
	ld.local.u32 	%r53, [%rd46+16];
	shf.l.wrap.b32 	%r92, %r53, %r92, %r49;
$L__BB2_9:
	shr.u32 	%r54, %r91, 30;
	shf.l.wrap.b32 	%r55, %r92, %r91, 2;
	shl.b32 	%r56, %r92, 2;
	shr.u32 	%r57, %r55, 31;
	add.s32 	%r58, %r57, %r54;
	neg.s32 	%r59, %r58;
	mov.b32 	%r60, %f19;
	setp.lt.s32 	%p12, %r60, 0;
	selp.b32 	%r93, %r59, %r58, %p12;
	xor.b32  	%r61, %r55, %r60;
	shr.s32 	%r62, %r55, 31;
	xor.b32  	%r63, %r62, %r55;
	xor.b32  	%r64, %r62, %r56;
	cvt.u64.u32 	%rd47, %r63;
	shl.b64 	%rd48, %rd47, 32;
	cvt.u64.u32 	%rd49, %r64;
	or.b64  	%rd50, %rd48, %rd49;
	cvt.rn.f64.s64 	%fd1, %rd50;
	mul.f64 	%fd2, %fd1, 0d3BF921FB54442D19;
	cvt.rn.f32.f64 	%f135, %fd2;
	neg.f32 	%f136, %f135;
	setp.lt.s32 	%p13, %r61, 0;
	selp.f32 	%f252, %f136, %f135, %p13;
$L__BB2_10:
	ld.param.u64 	%rd69, [compute_dihedral_forces_param_1];
	cvta.to.global.u64 	%rd51, %rd69;
	abs.f32 	%f25, %f19;
	setp.ltu.f32 	%p14, %f25, 0f47CE4780;
	mul.rn.f32 	%f138, %f252, %f252;
	and.b32  	%r66, %r93, 1;
	setp.eq.b32 	%p15, %r66, 1;
	selp.f32 	%f139, 0f3F800000, %f252, %p15;
	fma.rn.f32 	%f140, %f138, %f139, 0f00000000;
	fma.rn.f32 	%f141, %f138, 0f37CBAC00, 0fBAB607ED;
	selp.f32 	%f142, %f141, 0fB94D4153, %p15;
	selp.f32 	%f143, 0f3D2AAABB, 0f3C0885E4, %p15;
	fma.rn.f32 	%f144, %f142, %f138, %f143;
	selp.f32 	%f145, 0fBEFFFFFF, 0fBE2AAAA8, %p15;
	fma.rn.f32 	%f146, %f144, %f138, %f145;
	fma.rn.f32 	%f147, %f146, %f140, %f139;
	and.b32  	%r67, %r93, 2;
	setp.eq.s32 	%p16, %r67, 0;
	mov.f32 	%f148, 0f00000000;
	sub.f32 	%f149, %f148, %f147;
	selp.f32 	%f150, %f147, %f149, %p16;
	neg.f32 	%f151, %f17;
	mul.f32 	%f152, %f18, %f151;
	mul.f32 	%f153, %f152, %f150;
	mul.f32 	%f154, %f3, %f4;
	mul.f32 	%f155, %f1, %f6;
	sub.f32 	%f156, %f154, %f155;
	mul.f32 	%f157, %f6, %f156;
	mul.f32 	%f158, %f5, %f10;
	sub.f32 	%f159, %f157, %f158;
	mul.f32 	%f160, %f4, %f10;
	mul.f32 	%f161, %f2, %f6;
	mul.f32 	%f162, %f3, %f5;
	sub.f32 	%f163, %f161, %f162;
	mul.f32 	%f164, %f6, %f163;
	sub.f32 	%f165, %f160, %f164;
	mul.f32 	%f166, %f5, %f163;
	mul.f32 	%f167, %f4, %f156;
	sub.f32 	%f168, %f166, %f167;
	mul.f32 	%f169, %f5, %f13;
	mul.f32 	%f170, %f6, %f12;
	sub.f32 	%f171, %f169, %f170;
	mul.f32 	%f172, %f6, %f11;
	mul.f32 	%f173, %f4, %f13;
	sub.f32 	%f174, %f172, %f173;
	mul.f32 	%f175, %f4, %f12;
	mul.f32 	%f176, %f5, %f11;
	sub.f32 	%f177, %f175, %f176;
	mul.f32 	%f178, %f14, %f14;
	mul.f32 	%f179, %f178, %f65;
	neg.f32 	%f180, %f153;
	div.rn.f32 	%f181, %f180, %f179;
	mul.f32 	%f182, %f159, %f181;
	mul.f32 	%f183, %f165, %f181;
	mul.f32 	%f184, %f168, %f181;
	mul.f32 	%f185, %f61, %f61;
	mul.f32 	%f186, %f185, %f65;
	div.rn.f32 	%f187, %f153, %f186;
	mul.f32 	%f188, %f171, %f187;
	mul.f32 	%f189, %f174, %f187;
	mul.f32 	%f190, %f177, %f187;
	mul.f32 	%f191, %f2, %f5;
	fma.rn.f32 	%f192, %f1, %f4, %f191;
	fma.rn.f32 	%f193, %f3, %f6, %f192;
	mul.f32 	%f194, %f5, %f8;
	fma.rn.f32 	%f195, %f4, %f7, %f194;
	fma.rn.f32 	%f196, %f6, %f9, %f195;
	mul.f32 	%f197, %f65, %f65;
	div.rn.f32 	%f198, %f193, %f197;
	div.rn.f32 	%f199, %f196, %f197;
	mov.f32 	%f200, 0f3F800000;
	sub.f32 	%f201, %f200, %f198;
	mul.f32 	%f202, %f199, %f188;
	mul.f32 	%f203, %f201, %f182;
	sub.f32 	%f204, %f202, %f203;
	mul.f32 	%f205, %f199, %f189;
	mul.f32 	%f206, %f201, %f183;
	sub.f32 	%f207, %f205, %f206;
	mul.f32 	%f208, %f199, %f190;
	mul.f32 	%f209, %f201, %f184;
	sub.f32 	%f210, %f208, %f209;
	mul.f32 	%f211, %f198, %f182;
	sub.f32 	%f212, %f200, %f199;
	mul.f32 	%f213, %f212, %f188;
	sub.f32 	%f214, %f211, %f213;
	mul.f32 	%f215, %f198, %f183;
	mul.f32 	%f216, %f212, %f189;
	sub.f32 	%f217, %f215, %f216;
	mul.f32 	%f218, %f198, %f184;
	mul.f32 	%f219, %f212, %f190;
	sub.f32 	%f220, %f218, %f219;
	mul.wide.s32 	%rd52, %r2, 12;
	add.s64 	%rd53, %rd51, %rd52;
	atom.global.add.f32 	%f221, [%rd53], %f182;
	atom.global.add.f32 	%f222, [%rd53+4], %f183;
	atom.global.add.f32 	%f223, [%rd53+8], %f184;
	mul.wide.s32 	%rd54, %r3, 12;
	add.s64 	%rd55, %rd51, %rd54;
	atom.global.add.f32 	%f224, [%rd55], %f204;
	atom.global.add.f32 	%f225, [%rd55+4], %f207;
	atom.global.add.f32 	%f226, [%rd55+8], %f210;
	mul.wide.s32 	%rd56, %r4, 12;
	add.s64 	%rd57, %rd51, %rd56;
	atom.global.add.f32 	%f227, [%rd57], %f214;
	atom.global.add.f32 	%f228, [%rd57+4], %f217;
	atom.global.add.f32 	%f229, [%rd57+8], %f220;
	mul.wide.s32 	%rd58, %r5, 12;
	add.s64 	%rd59, %rd51, %rd58;
	atom.global.add.f32 	%f230, [%rd59], %f188;
	atom.global.add.f32 	%f231, [%rd59+4], %f189;
	atom.global.add.f32 	%f232, [%rd59+8], %f190;
	@%p14 bra 	$L__BB2_18;
	setp.neu.f32 	%p17, %f25, 0f7F800000;
	@%p17 bra 	$L__BB2_13;
	mov.f32 	%f235, 0f00000000;
	mul.rn.f32 	%f253, %f19, %f235;
	mov.b32 	%r97, 0;
	bra.uni 	$L__BB2_18;
$L__BB2_13:
	mov.b32 	%r17, %f19;
	shl.b32 	%r69, %r17, 8;
	or.b32  	%r18, %r69, -2147483648;
	mov.b64 	%rd78, 0;
	mov.b32 	%r94, 0;
	mov.u64 	%rd76, __cudart_i2opi_f;
	mov.u64 	%rd77, %rd1;
$L__BB2_14:
	.pragma "nounroll";
	ld.global.nc.u32 	%r70, [%rd76];
	mad.wide.u32 	%rd62, %r70, %r18, %rd78;
	shr.u64 	%rd78, %rd62, 32;
	st.local.u32 	[%rd77], %rd62;
	add.s32 	%r94, %r94, 1;
	add.s64 	%rd77, %rd77, 4;
	add.s64 	%rd76, %rd76, 4;
	setp.ne.s32 	%p18, %r94, 6;
	@%p18 bra 	$L__BB2_14;
	shr.u32 	%r71, %r17, 23;
	st.local.u32 	[%rd1+24], %rd78;
	and.b32  	%r21, %r71, 31;
	and.b32  	%r72, %r71, 224;
	add.s32 	%r73, %r72, -128;
	shr.u32 	%r74, %r73, 5;
	mul.wide.u32 	%rd63, %r74, 4;
	sub.s64 	%rd14, %rd1, %rd63;
	ld.local.u32 	%r95, [%rd14+24];
	ld.local.u32 	%r96, [%rd14+20];
	setp.eq.s32 	%p19, %r21, 0;
	@%p19 bra 	$L__BB2_17;
	shf.l.wrap.b32 	%r95, %r96, %r95, %r21;
	ld.local.u32 	%r75, [%rd14+16];
	shf.l.wrap.b32 	%r96, %r75, %r96, %r21;
$L__BB2_17:
	shr.u32 	%r76, %r95, 30;
	shf.l.wrap.b32 	%r77, %r96, %r95, 2;
	shl.b32 	%r78, %r96, 2;
	shr.u32 	%r79, %r77, 31;
	add.s32 	%r80, %r79, %r76;
	neg.s32 	%r81, %r80;
	setp.lt.s32 	%p20, %r17, 0;
	selp.b32 	%r97, %r81, %r80, %p20;
	xor.b32  	%r82, %r77, %r17;
	shr.s32 	%r83, %r77, 31;
	xor.b32  	%r84, %r83, %r77;
	xor.b32  	%r85, %r83, %r78;
	cvt.u64.u32 	%rd64, %r84;
	shl.b64 	%rd65, %rd64, 32;
	cvt.u64.u32 	%rd66, %r85;
	or.b64  	%rd67, %rd65, %rd66;
	cvt.rn.f64.s64 	%fd3, %rd67;
	mul.f64 	%fd4, %fd3, 0d3BF921FB54442D19;
	cvt.rn.f32.f64 	%f233, %fd4;
	neg.f32 	%f234, %f233;
	setp.lt.s32 	%p21, %r82, 0;
	selp.f32 	%f253, %f234, %f233, %p21;
$L__BB2_18:
	ld.param.u64 	%rd70, [compute_dihedral_forces_param_2];
	add.s32 	%r87, %r97, 1;
	mul.rn.f32 	%f236, %f253, %f253;
	and.b32  	%r88, %r97, 1;
	setp.eq.b32 	%p22, %r88, 1;
	selp.f32 	%f237, %f253, 0f3F800000, %p22;
	fma.rn.f32 	%f238, %f236, %f237, 0f00000000;
	fma.rn.f32 	%f239, %f236, 0f37CBAC00, 0fBAB607ED;
	selp.f32 	%f240, 0fB94D4153, %f239, %p22;
	selp.f32 	%f241, 0f3C0885E4, 0f3D2AAABB, %p22;
	fma.rn.f32 	%f242, %f240, %f236, %f241;
	selp.f32 	%f243, 0fBE2AAAA8, 0fBEFFFFFF, %p22;
	fma.rn.f32 	%f244, %f242, %f236, %f243;
	fma.rn.f32 	%f245, %f244, %f238, %f237;
	and.b32  	%r89, %r87, 2;
	setp.eq.s32 	%p23, %r89, 0;
	mov.f32 	%f246, 0f00000000;
	sub.f32 	%f247, %f246, %f245;
	selp.f32 	%f248, %f245, %f247, %p23;
	add.f32 	%f249, %f248, 0f3F800000;
	mul.f32 	%f250, %f17, %f249;
	cvta.to.global.u64 	%rd68, %rd70;
	atom.global.add.f32 	%f251, [%rd68], %f250;
$L__BB2_19:
	ret;

}
	// .globl	compute_14_nonbonded
.visible .entry compute_14_nonbonded(
	.param .u64 .ptr .align 1 compute_14_nonbonded_param_0,
	.param .u64 .ptr .align 1 compute_14_nonbonded_param_1,
	.param .u64 .ptr .align 1 compute_14_nonbonded_param_2,
	.param .u64 .ptr .align 1 compute_14_nonbonded_param_3,
	.param .u64 .ptr .align 1 compute_14_nonbonded_param_4,
	.param .u32 compute_14_nonbonded_param_5,
	.param .f32 compute_14_nonbonded_param_6
)
{
	.reg .pred 	%p<3>;
	.reg .b32 	%r<8>;
	.reg .b32 	%f<54>;
	.reg .b64 	%rd<23>;

	ld.param.u64 	%rd1, [compute_14_nonbonded_param_0];
	ld.param.u64 	%rd2, [compute_14_nonbonded_param_1];
	ld.param.u64 	%rd3, [compute_14_nonbonded_param_2];
	ld.param.u64 	%rd4, [compute_14_nonbonded_param_3];
	ld.param.u64 	%rd5, [compute_14_nonbonded_param_4];
	ld.param.u32 	%r4, [compute_14_nonbonded_param_5];
	ld.param.f32 	%f6, [compute_14_nonbonded_param_6];
	mov.u32 	%r5, %ctaid.x;
	mov.u32 	%r6, %ntid.x;
	mov.u32 	%r7, %tid.x;
	mad.lo.s32 	%r1, %r5, %r6, %r7;
	setp.ge.s32 	%p1, %r1, %r4;
	@%p1 bra 	$L__BB3_3;
	cvta.to.global.u64 	%rd6, %rd4;
	cvta.to.global.u64 	%rd7, %rd1;
	mul.wide.s32 	%rd8, %r1, 8;
	add.s64 	%rd9, %rd6, %rd8;
	ld.global.nc.v2.u32 	{%r2, %r3}, [%rd9];
	mul.wide.s32 	%rd10, %r2, 12;
	add.s64 	%rd11, %rd7, %rd10;
	ld.global.nc.f32 	%f7, [%rd11];
	ld.global.nc.f32 	%f8, [%rd11+4];
	ld.global.nc.f32 	%f9, [%rd11+8];
	mul.wide.s32 	%rd12, %r3, 12;
	add.s64 	%rd13, %rd7, %rd12;
	ld.global.nc.f32 	%f10, [%rd13];
	ld.global.nc.f32 	%f11, [%rd13+4];
	ld.global.nc.f32 	%f12, [%rd13+8];
	sub.f32 	%f1, %f10, %f7;
	sub.f32 	%f2, %f11, %f8;
	sub.f32 	%f3, %f12, %f9;
	mul.f32 	%f13, %f2, %f2;
	fma.rn.f32 	%f14, %f1, %f1, %f13;
	fma.rn.f32 	%f4, %f3, %f3, %f14;
	sqrt.rn.f32 	%f5, %f4;
	setp.lt.f32 	%p2, %f5, 0f358637BD;
	@%p2 bra 	$L__BB3_3;
	cvta.to.global.u64 	%rd14, %rd2;
	cvta.to.global.u64 	%rd15, %rd5;
	mul.wide.s32 	%rd16, %r1, 16;
	add.s64 	%rd17, %rd15, %rd16;
	ld.global.nc.v4.f32 	{%f15, %f16, %f17, %f18}, [%rd17];
	div.rn.f32 	%f19, %f16, %f5;
	mul.f32 	%f20, %f19, %f19;
	mul.f32 	%f21, %f19, %f20;
	mul.f32 	%f22, %f21, %f21;
	mul.f32 	%f23, %f22, %f22;
	mul.f32 	%f24, %f15, 0f40800000;
	sub.f32 	%f25, %f23, %f22;
	mul.f32 	%f26, %f24, %f25;
	mul.f32 	%f27, %f26, 0f3F000000;
	mul.f32 	%f28, %f15, 0f41C00000;
	add.f32 	%f29, %f23, %f23;
	sub.f32 	%f30, %f29, %f22;
	mul.f32 	%f31, %f28, %f30;
	div.rn.f32 	%f32, %f31, %f4;
	mul.f32 	%f33, %f32, 0f3F000000;
	mul.f32 	%f34, %f6, %f17;
	mul.f32 	%f35, %f34, %f18;
	div.rn.f32 	%f36, %f35, %f5;
	div.rn.f32 	%f37, %f35, %f4;
	fma.rn.f32 	%f38, %f37, 0f3F555555, %f33;
	div.rn.f32 	%f39, %f38, %f5;
	mul.f32 	%f40, %f1, %f39;
	mul.f32 	%f41, %f2, %f39;
	mul.f32 	%f42, %f3, %f39;
	add.s64 	%rd19, %rd14, %rd10;
	neg.f32 	%f43, %f40;
	atom.global.add.f32 	%f44, [%rd19], %f43;
	neg.f32 	%f45, %f41;
	atom.global.add.f32 	%f46, [%rd19+4], %f45;
	neg.f32 	%f47, %f42;
	atom.global.add.f32 	%f48, [%rd19+8], %f47;
	add.s64 	%rd21, %rd14, %rd12;
	atom.global.add.f32 	%f49, [%rd21], %f40;
	atom.global.add.f32 	%f50, [%rd21+4], %f41;
	atom.global.add.f32 	%f51, [%rd21+8], %f42;
	fma.rn.f32 	%f52, %f36, 0f3F555555, %f27;
	cvta.to.global.u64 	%rd22, %rd3;
	atom.global.add.f32 	%f53, [%rd22], %f52;
$L__BB3_3:
	ret;

}
	// .globl	compute_all_bonded_forces
.visible .entry compute_all_bonded_forces(
	.param .u64 .ptr .align 1 compute_all_bonded_forces_param_0,
	.param .u64 .ptr .align 1 compute_all_bonded_forces_param_1,
	.param .u64 .ptr .align 1 compute_all_bonded_forces_param_2,
	.param .u64 .ptr .align 1 compute_all_bonded_forces_param_3,
	.param .u64 .ptr .align 1 compute_all_bonded_forces_param_4,
	.param .u32 compute_all_bonded_forces_param_5,
	.param .u64 .ptr .align 1 compute_all_bonded_forces_param_6,
	.param .u64 .ptr .align 1 compute_all_bonded_forces_param_7,
	.param .u32 compute_all_bonded_forces_param_8,
	.param .u64 .ptr .align 1 compute_all_bonded_forces_param_9,
	.param .u64 .ptr .align 1 compute_all_bonded_forces_param_10,
	.param .u64 .ptr .align 1 compute_all_bonded_forces_param_11,
	.param .u32 compute_all_bonded_forces_param_12,
	.param .u64 .ptr .align 1 compute_all_bonded_forces_param_13,
	.param .u64 .ptr .align 1 compute_all_bonded_forces_param_14,
	.param .u32 compute_all_bonded_forces_param_15,
	.param .f32 compute_all_bonded_forces_param_16
)
{
	.reg .pred 	%p<9>;
	.reg .b32 	%r<14>;
	.reg .b32 	%f<99>;
	.reg .b64 	%rd<37>;

	ld.param.u64 	%rd8, [compute_all_bonded_forces_param_0];
	ld.param.u64 	%rd9, [compute_all_bonded_forces_param_2];
	ld.param.u64 	%rd4, [compute_all_bonded_forces_param_3];
	ld.param.u32 	%r4, [compute_all_bonded_forces_param_5];
	ld.param.u64 	%rd6, [compute_all_bonded_forces_param_6];
	ld.param.u64 	%rd7, [compute_all_bonded_forces_param_7];
	ld.param.u32 	%r3, [compute_all_bonded_forces_param_8];
	cvta.to.global.u64 	%rd1, %rd9;
	cvta.to.global.u64 	%rd2, %rd8;
	mov.u32 	%r5, %ctaid.x;
	mov.u32 	%r6, %ntid.x;
	mov.u32 	%r7, %tid.x;
	mad.lo.s32 	%r1, %r5, %r6, %r7;
	setp.ge.s32 	%p1, %r1, %r4;
	@%p1 bra 	$L__BB4_2;
	ld.param.u64 	%rd36, [compute_all_bonded_forces_param_4];
	ld.param.u64 	%rd35, [compute_all_bonded_forces_param_1];
	cvta.to.global.u64 	%rd10, %rd4;
	cvta.to.global.u64 	%rd11, %rd36;
	cvta.to.global.u64 	%rd12, %rd35;
	mul.wide.s32 	%rd13, %r1, 8;
	add.s64 	%rd14, %rd10, %rd13;
	ld.global.nc.v2.u32 	{%r8, %r9}, [%rd14];
	mul.wide.s32 	%rd15, %r8, 12;
	add.s64 	%rd16, %rd2, %rd15;
	ld.global.nc.f32 	%f9, [%rd16];
	ld.global.nc.f32 	%f10, [%rd16+4];
	ld.global.nc.f32 	%f11, [%rd16+8];
	mul.wide.s32 	%rd17, %r9, 12;
	add.s64 	%rd18, %rd2, %rd17;
	ld.global.nc.f32 	%f12, [%rd18];
	ld.global.nc.f32 	%f13, [%rd18+4];
	ld.global.nc.f32 	%f14, [%rd18+8];
	sub.f32 	%f15, %f12, %f9;
	sub.f32 	%f16, %f13, %f10;
	sub.f32 	%f17, %f14, %f11;
	mul.f32 	%f18, %f16, %f16;
	fma.rn.f32 	%f19, %f15, %f15, %f18;
	fma.rn.f32 	%f20, %f17, %f17, %f19;
	sqrt.rn.f32 	%f21, %f20;
	add.s64 	%rd19, %rd11, %rd13;
	ld.global.nc.v2.f32 	{%f22, %f23}, [%rd19];
	sub.f32 	%f24, %f21, %f23;
	neg.f32 	%f25, %f22;
	mul.f32 	%f26, %f24, %f25;
	max.f32 	%f27, %f21, 0f322BCC77;
	div.rn.f32 	%f28, %f26, %f27;
	mul.f32 	%f29, %f15, %f28;
	mul.f32 	%f30, %f16, %f28;
	mul.f32 	%f31, %f17, %f28;
	add.s64 	%rd20, %rd12, %rd17;
	atom.global.add.f32 	%f32, [%rd20], %f29;
	atom.global.add.f32 	%f33, [%rd20+4], %f30;
	atom.global.add.f32 	%f34, [%rd20+8], %f31;
	add.s64 	%rd21, %rd12, %rd15;
	neg.f32 	%f35, %f29;
	atom.global.add.f32 	%f36, [%rd21], %f35;
	neg.f32 	%f37, %f30;
	atom.global.add.f32 	%f38, [%rd21+4], %f37;
	neg.f32 	%f39, %f31;
	atom.global.add.f32 	%f40, [%rd21+8], %f39;
	mul.f32 	%f41, %f22, 0f3F000000;
	mul.f32 	%f42, %f41, %f24;
	mul.f32 	%f43, %f24, %f42;
	atom.global.add.f32 	%f44, [%rd1], %f43;
$L__BB4_2:
	bar.sync 	0;
	setp.ge.s32 	%p2, %r1, %r3;
	@%p2 bra 	$L__BB4_5;
	cvta.to.global.u64 	%rd22, %rd6;
	mul.wide.s32 	%rd23, %r1, 16;
	add.s64 	%rd24, %rd22, %rd23;
	ld.global.nc.v4.u32 	{%r10, %r11, %r12, %r13}, [%rd24];
	mov.b64 	%rd25, {%r12, %r13};
	mul.wide.s32 	%rd26, %r10, 12;
	add.s64 	%rd27, %rd2, %rd26;
	ld.global.nc.f32 	%f45, [%rd27];
	ld.global.nc.f32 	%f46, [%rd27+4];
	ld.global.nc.f32 	%f47, [%rd27+8];
	mul.wide.s32 	%rd28, %r11, 12;
	add.s64 	%rd29, %rd2, %rd28;
	ld.global.nc.f32 	%f48, [%rd29];
	ld.global.nc.f32 	%f49, [%rd29+4];
	ld.global.nc.f32 	%f50, [%rd29+8];
	mul.wide.s32 	%rd30, %r12, 12;
	add.s64 	%rd31, %rd2, %rd30;
	ld.global.nc.f32 	%f51, [%rd31];
	ld.global.nc.f32 	%f52, [%rd31+4];
	ld.global.nc.f32 	%f53, [%rd31+8];
	sub.f32 	%f1, %f45, %f48;
	sub.f32 	%f2, %f46, %f49;
	sub.f32 	%f3, %f47, %f50;
	sub.f32 	%f4, %f51, %f48;
	sub.f32 	%f5, %f52, %f49;
	sub.f32 	%f6, %f53, %f50;
	mul.f32 	%f54, %f2, %f2;
	fma.rn.f32 	%f55, %f1, %f1, %f54;
	fma.rn.f32 	%f56, %f3, %f3, %f55;
	sqrt.rn.f32 	%f7, %f56;
	mul.f32 	%f57, %f5, %f5;
	fma.rn.f32 	%f58, %f4, %f4, %f57;
	fma.rn.f32 	%f59, %f6, %f6, %f58;
	sqrt.rn.f32 	%f60, %f59;
	setp.leu.f32 	%p3, %f7, 0f322BCC77;
	setp.leu.f32 	%p4, %f60, 0f322BCC77;
	{ .reg .b32 tmp; mov.b64 {tmp, %r2}, %rd25; }
	or.pred  	%p5, %p3, %p4;
	@%p5 bra 	$L__BB4_5;
	mul.f32 	%f61, %f2, %f5;
	fma.rn.f32 	%f62, %f1, %f4, %f61;
	fma.rn.f32 	%f63, %f3, %f6, %f62;
	mul.f32 	%f64, %f7, %f60;
	div.rn.f32 	%f65, %f63, %f64;
	max.f32 	%f66, %f65, 0fBF800000;
	min.f32 	%f67, %f66, 0f3F800000;
	abs.f32 	%f68, %f67;
	fma.rn.f32 	%f69, %f68, 0fBF000000, 0f3F000000;
	rsqrt.approx.ftz.f32 	%f70, %f69;
	mul.f32 	%f71, %f69, %f70;
	mul.f32 	%f72, %f70, 0fBF000000;
	fma.rn.f32 	%f73, %f71, %f72, 0f3F000000;
	fma.rn.f32 	%f74, %f71, %f73, %f71;
	setp.eq.f32 	%p6, %f68, 0f3F800000;
	selp.f32 	%f75, 0f00000000, %f74, %p6;
	setp.gt.f32 	%p7, %f68, 0f3F0F5C29;
	selp.f32 	%f76, %f75, %f68, %p7;
	copysign.f32 	%f77, %f67, %f76;
	mul.f32 	%f78, %f77, %f77;
	fma.rn.f32 	%f79, %f78, 0f3D10ECEF, 0f3C8B1ABB;
	fma.rn.f32 	%f80, %f79, %f78, 0f3CFC028C;
	fma.rn.f32 	%f81, %f80, %f78, 0f3D372139;
	fma.rn.f32 	%f82, %f81, %f78, 0f3D9993DB;
	fma.rn.f32 	%f83, %f82, %f78, 0f3E2AAAC6;
	mul.f32 	%f84, %f78, %f83;
	fma.rn.f32 	%f85, %f84, %f77, %f77;
	neg.f32 	%f86, %f85;
	selp.f32 	%f87, %f85, %f86, %p7;
	fma.rn.f32 	%f88, 0f3F6EE581, 0f3FD774EB, %f87;
	setp.gt.f32 	%p8, %f67, 0f3F0F5C29;
	selp.f32 	%f89, %f85, %f88, %p8;
	add.f32 	%f90, %f89, %f89;
	selp.f32 	%f91, %f90, %f89, %p7;
	cvta.to.global.u64 	%rd32, %rd7;
	mul.wide.s32 	%rd33, %r2, 8;
	add.s64 	%rd34, %rd32, %rd33;
	ld.global.nc.v2.f32 	{%f92, %f93}, [%rd34];
	sub.f32 	%f94, %f91, %f93;
	mul.f32 	%f95, %f92, 0f3F000000;
	mul.f32 	%f96, %f95, %f94;
	mul.f32 	%f97, %f94, %f96;
	atom.global.add.f32 	%f98, [%rd1+4], %f97;
$L__BB4_5:
	ret;

}
	// .globl	compute_bonded_energy
.visible .entry compute_bonded_energy(
	.param .u64 .ptr .align 1 compute_bonded_energy_param_0,
	.param .u64 .ptr .align 1 compute_bonded_energy_param_1,
	.param .u64 .ptr .align 1 compute_bonded_energy_param_2,
	.param .u64 .ptr .align 1 compute_bonded_energy_param_3,
	.param .u32 compute_bonded_energy_param_4,
	.param .u64 .ptr .align 1 compute_bonded_energy_param_5,
	.param .u64 .ptr .align 1 compute_bonded_energy_param_6,
	.param .u32 compute_bonded_energy_param_7,
	.param .u64 .ptr .align 1 compute_bonded_energy_param_8,
	.param .u64 .ptr .align 1 compute_bonded_energy_param_9,
	.param .u64 .ptr .align 1 compute_bonded_energy_param_10,
	.param .u32 compute_bonded_energy_param_11
)
{
	.local .align 4 .b8 	__local_depot5[28];
	.reg .b64 	%SP;
	.reg .b64 	%SPL;
	.reg .pred 	%p<30>;
	.reg .b32 	%r<62>;
	.reg .b32 	%f<232>;
	.reg .b64 	%rd<73>;
	.reg .b64 	%fd<3>;
	// demoted variable
	.shared .align 4 .f32 _ZZ21compute_bonded_energyE8s_energy;
	mov.u64 	%SPL, __local_depot5;
	ld.param.u64 	%rd18, [compute_bonded_energy_param_0];
	ld.param.u64 	%rd11, [compute_bonded_energy_param_2];
	ld.param.u64 	%rd12, [compute_bonded_energy_param_3];
	ld.param.u32 	%r18, [compute_bonded_energy_param_4];
	ld.param.u64 	%rd13, [compute_bonded_energy_param_5];
	ld.param.u64 	%rd14, [compute_bonded_energy_param_6];
	ld.param.u32 	%r19, [compute_bonded_energy_param_7];
	ld.param.u64 	%rd16, [compute_bonded_energy_param_9];
	ld.param.u64 	%rd17, [compute_bonded_energy_param_10];
	ld.param.u32 	%r20, [compute_bonded_energy_param_11];
	cvta.to.global.u64 	%rd1, %rd18;
	add.u64 	%rd2, %SPL, 0;
	mov.u32 	%r1, %tid.x;
	setp.ne.s32 	%p1, %r1, 0;
	@%p1 bra 	$L__BB5_2;
	mov.b32 	%r21, 0;
	st.shared.u32 	[_ZZ21compute_bonded_energyE8s_energy], %r21;
$L__BB5_2:
	bar.sync 	0;
	mov.u32 	%r22, %ctaid.x;
	mov.u32 	%r23, %ntid.x;
	mad.lo.s32 	%r2, %r22, %r23, %r1;
	setp.ge.s32 	%p2, %r2, %r18;
	mov.f32 	%f231, 0f00000000;
	@%p2 bra 	$L__BB5_4;
	cvta.to.global.u64 	%rd20, %rd11;
	mul.wide.s32 	%rd21, %r2, 8;
	add.s64 	%rd22, %rd20, %rd21;
	ld.global.nc.v2.u32 	{%r24, %r25}, [%rd22];
	mul.wide.s32 	%rd23, %r24, 12;
	add.s64 	%rd24, %rd1, %rd23;
	ld.global.nc.f32 	%f35, [%rd24];
	ld.global.nc.f32 	%f36, [%rd24+4];
	ld.global.nc.f32 	%f37, [%rd24+8];
	mul.wide.s32 	%rd25, %r25, 12;
	add.s64 	%rd26, %rd1, %rd25;
	ld.global.nc.f32 	%f38, [%rd26];
	ld.global.nc.f32 	%f39, [%rd26+4];
	ld.global.nc.f32 	%f40, [%rd26+8];
	sub.f32 	%f41, %f38, %f35;
	sub.f32 	%f42, %f39, %f36;
	sub.f32 	%f43, %f40, %f37;
	mul.f32 	%f44, %f42, %f42;
	fma.rn.f32 	%f45, %f41, %f41, %f44;
	fma.rn.f32 	%f46, %f43, %f43, %f45;
	sqrt.rn.f32 	%f47, %f46;
	cvta.to.global.u64 	%rd27, %rd12;
	add.s64 	%rd28, %rd27, %rd21;
	ld.global.nc.v2.f32 	{%f48, %f49}, [%rd28];
	sub.f32 	%f50, %f47, %f49;
	mul.f32 	%f51, %f48, 0f3F000000;
	mul.f32 	%f52, %f51, %f50;
	fma.rn.f32 	%f231, %f50, %f52, 0f00000000;
$L__BB5_4:
	setp.ge.s32 	%p3, %r2, %r19;
	@%p3 bra 	$L__BB5_7;
	cvta.to.global.u64 	%rd29, %rd13;
	mul.wide.s32 	%rd30, %r2, 16;
	add.s64 	%rd31, %rd29, %rd30;
	ld.global.nc.v4.u32 	{%r26, %r27, %r28, %r29}, [%rd31];
	mov.b64 	%rd32, {%r28, %r29};
	mul.wide.s32 	%rd33, %r26, 12;
	add.s64 	%rd34, %rd1, %rd33;
	ld.global.nc.f32 	%f53, [%rd34];
	ld.global.nc.f32 	%f54, [%rd34+4];
	ld.global.nc.f32 	%f55, [%rd34+8];
	mul.wide.s32 	%rd35, %r27, 12;
	add.s64 	%rd36, %rd1, %rd35;
	ld.global.nc.f32 	%f56, [%rd36];
	ld.global.nc.f32 	%f57, [%rd36+4];
	ld.global.nc.f32 	%f58, [%rd36+8];
	mul.wide.s32 	%rd37, %r28, 12;
	add.s64 	%rd38, %rd1, %rd37;
	ld.global.nc.f32 	%f59, [%rd38];
	ld.global.nc.f32 	%f60, [%rd38+4];
	ld.global.nc.f32 	%f61, [%rd38+8];
	sub.f32 	%f3, %f53, %f56;
	sub.f32 	%f4, %f54, %f57;
	sub.f32 	%f5, %f55, %f58;
	sub.f32 	%f6, %f59, %f56;
	sub.f32 	%f7, %f60, %f57;
	sub.f32 	%f8, %f61, %f58;
	mul.f32 	%f62, %f4, %f4;
	fma.rn.f32 	%f63, %f3, %f3, %f62;
	fma.rn.f32 	%f64, %f5, %f5, %f63;
	sqrt.rn.f32 	%f9, %f64;
	mul.f32 	%f65, %f7, %f7;
	fma.rn.f32 	%f66, %f6, %f6, %f65;
	fma.rn.f32 	%f67, %f8, %f8, %f66;
	sqrt.rn.f32 	%f68, %f67;
	setp.leu.f32 	%p4, %f9, 0f322BCC77;
	setp.leu.f32 	%p5, %f68, 0f322BCC77;
	{ .reg .b32 tmp; mov.b64 {tmp, %r3}, %rd32; }
	or.pred  	%p6, %p4, %p5;
	@%p6 bra 	$L__BB5_7;
	mul.f32 	%f69, %f4, %f7;
	fma.rn.f32 	%f70, %f3, %f6, %f69;
	fma.rn.f32 	%f71, %f5, %f8, %f70;
	mul.f32 	%f72, %f9, %f68;
	div.rn.f32 	%f73, %f71, %f72;
	max.f32 	%f74, %f73, 0fBF800000;
	min.f32 	%f75, %f74, 0f3F800000;
	abs.f32 	%f76, %f75;
	fma.rn.f32 	%f77, %f76, 0fBF000000, 0f3F000000;
	rsqrt.approx.ftz.f32 	%f78, %f77;
	mul.f32 	%f79, %f77, %f78;
	mul.f32 	%f80, %f78, 0fBF000000;
	fma.rn.f32 	%f81, %f79, %f80, 0f3F000000;
	fma.rn.f32 	%f82, %f79, %f81, %f79;
	setp.eq.f32 	%p7, %f76, 0f3F800000;
	selp.f32 	%f83, 0f00000000, %f82, %p7;
	setp.gt.f32 	%p8, %f76, 0f3F0F5C29;
	selp.f32 	%f84, %f83, %f76, %p8;
	copysign.f32 	%f85, %f75, %f84;
	mul.f32 	%f86, %f85, %f85;
	fma.rn.f32 	%f87, %f86, 0f3D10ECEF, 0f3C8B1ABB;
	fma.rn.f32 	%f88, %f87, %f86, 0f3CFC028C;
	fma.rn.f32 	%f89, %f88, %f86, 0f3D372139;
	fma.rn.f32 	%f90, %f89, %f86, 0f3D9993DB;
	fma.rn.f32 	%f91, %f90, %f86, 0f3E2AAAC6;
	mul.f32 	%f92, %f86, %f91;
	fma.rn.f32 	%f93, %f92, %f85, %f85;
	neg.f32 	%f94, %f93;
	selp.f32 	%f95, %f93, %f94, %p8;
	fma.rn.f32 	%f96, 0f3F6EE581, 0f3FD774EB, %f95;
	setp.gt.f32 	%p9, %f75, 0f3F0F5C29;
	selp.f32 	%f97, %f93, %f96, %p9;
	add.f32 	%f98, %f97, %f97;
	selp.f32 	%f99, %f98, %f97, %p8;
	cvta.to.global.u64 	%rd39, %rd14;
	mul.wide.s32 	%rd40, %r3, 8;
	add.s64 	%rd41, %rd39, %rd40;
	ld.global.nc.v2.f32 	{%f100, %f101}, [%rd41];
	sub.f32 	%f102, %f99, %f101;
	mul.f32 	%f103, %f100, 0f3F000000;
	mul.f32 	%f104, %f103, %f102;
	fma.rn.f32 	%f231, %f102, %f104, %f231;
$L__BB5_7:
	setp.ge.s32 	%p10, %r2, %r20;
	@%p10 bra 	$L__BB5_18;
	ld.param.u64 	%rd69, [compute_bonded_energy_param_8];
	cvta.to.global.u64 	%rd42, %rd69;
	mul.wide.s32 	%rd43, %r2, 16;
	add.s64 	%rd44, %rd42, %rd43;
	ld.global.nc.v4.u32 	{%r30, %r31, %r32, %r33}, [%rd44];
	mul.wide.s32 	%rd45, %r30, 12;
	add.s64 	%rd46, %rd1, %rd45;
	ld.global.nc.f32 	%f105, [%rd46];
	ld.global.nc.f32 	%f106, [%rd46+4];
	ld.global.nc.f32 	%f107, [%rd46+8];
	mul.wide.s32 	%rd47, %r31, 12;
	add.s64 	%rd48, %rd1, %rd47;
	ld.global.nc.f32 	%f108, [%rd48];
	ld.global.nc.f32 	%f109, [%rd48+4];
	ld.global.nc.f32 	%f110, [%rd48+8];
	mul.wide.s32 	%rd49, %r32, 12;
	add.s64 	%rd50, %rd1, %rd49;
	ld.global.nc.f32 	%f111, [%rd50];
	ld.global.nc.f32 	%f112, [%rd50+4];
	ld.global.nc.f32 	%f113, [%rd50+8];
	mul.wide.s32 	%rd51, %r33, 12;
	add.s64 	%rd52, %rd1, %rd51;
	ld.global.nc.f32 	%f114, [%rd52];
	ld.global.nc.f32 	%f115, [%rd52+4];
	ld.global.nc.f32 	%f116, [%rd52+8];
	sub.f32 	%f117, %f108, %f105;
	sub.f32 	%f118, %f109, %f106;
	sub.f32 	%f119, %f110, %f107;
	sub.f32 	%f13, %f111, %f108;
	sub.f32 	%f14, %f112, %f109;
	sub.f32 	%f15, %f113, %f110;
	sub.f32 	%f120, %f114, %f111;
	sub.f32 	%f121, %f115, %f112;
	sub.f32 	%f122, %f116, %f113;
	mul.f32 	%f123, %f118, %f15;
	mul.f32 	%f124, %f119, %f14;
	sub.f32 	%f16, %f123, %f124;
	mul.f32 	%f125, %f119, %f13;
	mul.f32 	%f126, %f117, %f15;
	sub.f32 	%f17, %f125, %f126;
	mul.f32 	%f127, %f117, %f14;
	mul.f32 	%f128, %f118, %f13;
	sub.f32 	%f18, %f127, %f128;
	mul.f32 	%f129, %f14, %f122;
	mul.f32 	%f130, %f15, %f121;
	sub.f32 	%f19, %f129, %f130;
	mul.f32 	%f131, %f15, %f120;
	mul.f32 	%f132, %f13, %f122;
	sub.f32 	%f20, %f131, %f132;
	mul.f32 	%f133, %f13, %f121;
	mul.f32 	%f134, %f14, %f120;
	sub.f32 	%f21, %f133, %f134;
	mul.f32 	%f135, %f17, %f17;
	fma.rn.f32 	%f136, %f16, %f16, %f135;
	fma.rn.f32 	%f137, %f18, %f18, %f136;
	sqrt.rn.f32 	%f22, %f137;
	mul.f32 	%f138, %f20, %f20;
	fma.rn.f32 	%f139, %f19, %f19, %f138;
	fma.rn.f32 	%f140, %f21, %f21, %f139;
	sqrt.rn.f32 	%f141, %f140;
	mul.f32 	%f142, %f14, %f14;
	fma.rn.f32 	%f143, %f13, %f13, %f142;
	fma.rn.f32 	%f144, %f15, %f15, %f143;
	sqrt.rn.f32 	%f145, %f144;
	setp.leu.f32 	%p11, %f22, 0f322BCC77;
	setp.leu.f32 	%p12, %f141, 0f322BCC77;
	or.pred  	%p13, %p11, %p12;
	setp.leu.f32 	%p14, %f145, 0f322BCC77;
	or.pred  	%p15, %p13, %p14;
	@%p15 bra 	$L__BB5_18;
	div.rn.f32 	%f146, %f16, %f22;
	div.rn.f32 	%f147, %f17, %f22;
	div.rn.f32 	%f148, %f18, %f22;
	div.rn.f32 	%f149, %f19, %f141;
	div.rn.f32 	%f150, %f20, %f141;
	div.rn.f32 	%f151, %f21, %f141;
	div.rn.f32 	%f152, %f13, %f145;
	div.rn.f32 	%f153, %f14, %f145;
	div.rn.f32 	%f154, %f15, %f145;
	mul.f32 	%f155, %f147, %f154;
	mul.f32 	%f156, %f148, %f153;
	sub.f32 	%f157, %f155, %f156;
	mul.f32 	%f158, %f148, %f152;
	mul.f32 	%f159, %f146, %f154;
	sub.f32 	%f160, %f158, %f159;
	mul.f32 	%f161, %f146, %f153;
	mul.f32 	%f162, %f147, %f152;
	sub.f32 	%f163, %f161, %f162;
	mul.f32 	%f164, %f147, %f150;
	fma.rn.f32 	%f165, %f146, %f149, %f164;
	fma.rn.f32 	%f166, %f148, %f151, %f165;
	mul.f32 	%f167, %f150, %f160;
	fma.rn.f32 	%f168, %f149, %f157, %f167;
	fma.rn.f32 	%f169, %f151, %f163, %f168;
	abs.f32 	%f170, %f166;
	abs.f32 	%f171, %f169;
	setp.gt.f32 	%p16, %f171, %f170;
	selp.f32 	%f172, %f171, %f170, %p16;
	selp.f32 	%f173, %f170, %f171, %p16;
	div.rn.f32 	%f174, %f173, %f172;
	mul.f32 	%f175, %f174, %f174;
	fma.rn.f32 	%f176, %f175, 0f3B33710B, 0fBC807748;
	fma.rn.f32 	%f177, %f176, %f175, 0f3D2CDAB2;
	fma.rn.f32 	%f178, %f177, %f175, 0fBD992D10;
	fma.rn.f32 	%f179, %f178, %f175, 0f3DD9EA6C;
	fma.rn.f32 	%f180, %f179, %f175, 0fBE117CB1;
	fma.rn.f32 	%f181, %f180, %f175, 0f3E4CBCE0;
	fma.rn.f32 	%f182, %f181, %f175, 0fBEAAAA7D;
	mul.f32 	%f183, %f175, %f182;
	fma.rn.f32 	%f184, %f183, %f174, %f174;
	neg.f32 	%f185, %f184;
	fma.rn.f32 	%f186, 0f3F6EE581, 0f3FD774EB, %f185;
	selp.f32 	%f187, %f186, %f184, %p16;
	selp.f32 	%f188, 0f3F6EE581, 0f3FEEE581, %p16;
	selp.f32 	%f189, %f184, %f185, %p16;
	mov.b32 	%r34, %f166;
	fma.rn.f32 	%f190, %f188, 0f3FD774EB, %f189;
	setp.lt.s32 	%p17, %r34, 0;
	selp.f32 	%f191, %f190, %f187, %p17;
	add.f32 	%f192, %f170, %f171;
	setp.eq.f32 	%p18, %f172, 0f00000000;
	selp.f32 	%f193, 0f40490FDB, 0f00000000, %p17;
	setp.eq.f32 	%p19, %f170, %f171;
	selp.f32 	%f194, 0f4016CBE4, 0f3F490FDB, %p17;
	selp.f32 	%f195, %f194, %f191, %p19;
	selp.f32 	%f196, %f193, %f195, %p18;
	abs.f32 	%f197, %f192;
	setp.nan.f32 	%p20, %f197, %f197;
	copysign.f32 	%f198, %f169, %f196;
	selp.f32 	%f199, %f192, %f198, %p20;
	cvta.to.global.u64 	%rd53, %rd16;
	mul.wide.s32 	%rd54, %r2, 4;
	add.s64 	%rd55, %rd53, %rd54;
	ld.global.nc.u32 	%r35, [%rd55];
	cvta.to.global.u64 	%rd56, %rd17;
	mul.wide.s32 	%rd57, %r35, 16;
	add.s64 	%rd58, %rd56, %rd57;
	ld.global.nc.v4.f32 	{%f25, %f200, %f201, %f202}, [%rd58];
	mul.f32 	%f203, %f199, %f200;
	sub.f32 	%f26, %f203, %f201;
	mul.f32 	%f204, %f26, 0f3F22F983;
	cvt.rni.s32.f32 	%r61, %f204;
	cvt.rn.f32.s32 	%f205, %r61;
	fma.rn.f32 	%f206, %f205, 0fBFC90FDA, %f26;
	fma.rn.f32 	%f207, %f205, 0fB3A22168, %f206;
	fma.rn.f32 	%f230, %f205, 0fA7C234C5, %f207;
	abs.f32 	%f28, %f26;
	setp.ltu.f32 	%p21, %f28, 0f47CE4780;
	@%p21 bra 	$L__BB5_17;
	setp.neu.f32 	%p22, %f28, 0f7F800000;
	@%p22 bra 	$L__BB5_12;
	mov.f32 	%f210, 0f00000000;
	mul.rn.f32 	%f230, %f26, %f210;
	mov.b32 	%r61, 0;
	bra.uni 	$L__BB5_17;
$L__BB5_12:
	mov.b32 	%r5, %f26;
	shl.b32 	%r37, %r5, 8;
	or.b32  	%r6, %r37, -2147483648;
	mov.b64 	%rd72, 0;
	mov.b32 	%r58, 0;
	mov.u64 	%rd70, __cudart_i2opi_f;
	mov.u64 	%rd71, %rd2;
$L__BB5_13:
	.pragma "nounroll";
	ld.global.nc.u32 	%r38, [%rd70];
	mad.wide.u32 	%rd61, %r38, %r6, %rd72;
	shr.u64 	%rd72, %rd61, 32;
	st.local.u32 	[%rd71], %rd61;
	add.s32 	%r58, %r58, 1;
	add.s64 	%rd71, %rd71, 4;
	add.s64 	%rd70, %rd70, 4;
	setp.ne.s32 	%p23, %r58, 6;
	@%p23 bra 	$L__BB5_13;
	shr.u32 	%r39, %r5, 23;
	st.local.u32 	[%rd2+24], %rd72;
	and.b32  	%r9, %r39, 31;
	and.b32  	%r40, %r39, 224;
	add.s32 	%r41, %r40, -128;
	shr.u32 	%r42, %r41, 5;
	mul.wide.u32 	%rd62, %r42, 4;
	sub.s64 	%rd9, %rd2, %rd62;
	ld.local.u32 	%r59, [%rd9+24];
	ld.local.u32 	%r60, [%rd9+20];
	setp.eq.s32 	%p24, %r9, 0;
	@%p24 bra 	$L__BB5_16;
	shf.l.wrap.b32 	%r59, %r60, %r59, %r9;
	ld.local.u32 	%r43, [%rd9+16];
	shf.l.wrap.b32 	%r60, %r43, %r60, %r9;
$L__BB5_16:
	shr.u32 	%r44, %r59, 30;
	shf.l.wrap.b32 	%r45, %r60, %r59, 2;
	shl.b32 	%r46, %r60, 2;
	shr.u32 	%r47, %r45, 31;
	add.s32 	%r48, %r47, %r44;
	neg.s32 	%r49, %r48;
	setp.lt.s32 	%p25, %r5, 0;
	selp.b32 	%r61, %r49, %r48, %p25;
	xor.b32  	%r50, %r45, %r5;
	shr.s32 	%r51, %r45, 31;
	xor.b32  	%r52, %r51, %r45;
	xor.b32  	%r53, %r51, %r46;
	cvt.u64.u32 	%rd63, %r52;
	shl.b64 	%rd64, %rd63, 32;
	cvt.u64.u32 	%rd65, %r53;
	or.b64  	%rd66, %rd64, %rd65;
	cvt.rn.f64.s64 	%fd1, %rd66;
	mul.f64 	%fd2, %fd1, 0d3BF921FB54442D19;
	cvt.rn.f32.f64 	%f208, %fd2;
	neg.f32 	%f209, %f208;
	setp.lt.s32 	%p26, %r50, 0;
	selp.f32 	%f230, %f209, %f208, %p26;
$L__BB5_17:
	add.s32 	%r55, %r61, 1;
	mul.rn.f32 	%f211, %f230, %f230;
	and.b32  	%r56, %r61, 1;
	setp.eq.b32 	%p27, %r56, 1;
	selp.f32 	%f212, %f230, 0f3F800000, %p27;
	fma.rn.f32 	%f213, %f211, %f212, 0f00000000;
	fma.rn.f32 	%f214, %f211, 0f37CBAC00, 0fBAB607ED;
	selp.f32 	%f215, 0fB94D4153, %f214, %p27;
	selp.f32 	%f216, 0f3C0885E4, 0f3D2AAABB, %p27;
	fma.rn.f32 	%f217, %f215, %f211, %f216;
	selp.f32 	%f218, 0fBE2AAAA8, 0fBEFFFFFF, %p27;
	fma.rn.f32 	%f219, %f217, %f211, %f218;
	fma.rn.f32 	%f220, %f219, %f213, %f212;
	and.b32  	%r57, %r55, 2;
	setp.eq.s32 	%p28, %r57, 0;
	mov.f32 	%f221, 0f00000000;
	sub.f32 	%f222, %f221, %f220;
	selp.f32 	%f223, %f220, %f222, %p28;
	add.f32 	%f224, %f223, 0f3F800000;
	fma.rn.f32 	%f231, %f25, %f224, %f231;
$L__BB5_18:
	setp.ne.s32 	%p29, %r1, 0;
	atom.shared.add.f32 	%f225, [_ZZ21compute_bonded_energyE8s_energy], %f231;
	bar.sync 	0;
	@%p29 bra 	$L__BB5_20;
	ld.param.u64 	%rd68, [compute_bonded_energy_param_1];
	ld.shared.f32 	%f226, [_ZZ21compute_bonded_energyE8s_energy];
	cvta.to.global.u64 	%rd67, %rd68;
	atom.global.add.f32 	%f227, [%rd67], %f226;
$L__BB5_20:
	ret;

}
	// .globl	zero_forces
.visible .entry zero_forces(
	.param .u64 .ptr .align 1 zero_forces_param_0,
	.param .u32 zero_forces_param_1
)
{
	.reg .pred 	%p<2>;
	.reg .b32 	%r<7>;
	.reg .b64 	%rd<5>;

	ld.param.u64 	%rd1, [zero_forces_param_0];
	ld.param.u32 	%r2, [zero_forces_param_1];
	mov.u32 	%r3, %ctaid.x;
	mov.u32 	%r4, %ntid.x;
	mov.u32 	%r5, %tid.x;
	mad.lo.s32 	%r1, %r3, %r4, %r5;
	setp.ge.s32 	%p1, %r1, %r2;
	@%p1 bra 	$L__BB6_2;
	cvta.to.global.u64 	%rd2, %rd1;
	mul.wide.s32 	%rd3, %r1, 12;
	add.s64 	%rd4, %rd2, %rd3;
	mov.b32 	%r6, 0;
	st.global.u32 	[%rd4], %r6;
	st.global.u32 	[%rd4+4], %r6;
	st.global.u32 	[%rd4+8], %r6;
$L__BB6_2:
	ret;

}
	// .globl	compute_nonbonded_forces
.visible .entry compute_nonbonded_forces(
	.param .u64 .ptr .align 1 compute_nonbonded_forces_param_0,
	.param .u64 .ptr .align 1 compute_nonbonded_forces_param_1,
	.param .u64 .ptr .align 1 compute_nonbonded_forces_param_2,
	.param .u64 .ptr .align 1 compute_nonbonded_forces_param_3,
	.param .u64 .ptr .align 1 compute_nonbonded_forces_param_4,
	.param .u64 .ptr .align 1 compute_nonbonded_forces_param_5,
	.param .u64 .ptr .align 1 compute_nonbonded_forces_param_6,
	.param .u64 .ptr .align 1 compute_nonbonded_forces_param_7,
	.param .u32 compute_nonbonded_forces_param_8,
	.param .u32 compute_nonbonded_forces_param_9
)
{
	.reg .pred 	%p<20>;
	.reg .b32 	%r<61>;
	.reg .b32 	%f<123>;
	.reg .b64 	%rd<37>;
	// demoted variable
	.shared .align 4 .b8 _ZZ24compute_nonbonded_forcesE5s_pos[1536];
	// demoted variable
	.shared .align 4 .b8 _ZZ24compute_nonbonded_forcesE7s_sigma[512];
	// demoted variable
	.shared .align 4 .b8 _ZZ24compute_nonbonded_forcesE9s_epsilon[512];
	// demoted variable
	.shared .align 4 .b8 _ZZ24compute_nonbonded_forcesE8s_charge[512];
	// demoted variable
	.shared .align 4 .f32 _ZZ24compute_nonbonded_forcesE8s_energy;
	ld.param.u64 	%rd10, [compute_nonbonded_forces_param_0];
	ld.param.u64 	%rd11, [compute_nonbonded_forces_param_3];
	ld.param.u64 	%rd12, [compute_nonbonded_forces_param_4];
	ld.param.u64 	%rd13, [compute_nonbonded_forces_param_5];
	ld.param.u64 	%rd8, [compute_nonbonded_forces_param_6];
	ld.param.u64 	%rd9, [compute_nonbonded_forces_param_7];
	ld.param.u32 	%r20, [compute_nonbonded_forces_param_8];
	ld.param.u32 	%r21, [compute_nonbonded_forces_param_9];
	cvta.to.global.u64 	%rd1, %rd13;
	cvta.to.global.u64 	%rd2, %rd12;
	cvta.to.global.u64 	%rd3, %rd11;
	cvta.to.global.u64 	%rd4, %rd10;
	mov.u32 	%r22, %ctaid.x;
	mov.u32 	%r23, %ntid.x;
	mov.u32 	%r1, %tid.x;
	mad.lo.s32 	%r2, %r22, %r23, %r1;
	setp.ge.s32 	%p2, %r2, %r21;
	mov.f32 	%f96, 0f00000000;
	mov.f32 	%f97, %f96;
	mov.f32 	%f98, %f96;
	mov.f32 	%f99, %f96;
	mov.f32 	%f100, %f96;
	mov.f32 	%f101, %f96;
	@%p2 bra 	$L__BB7_2;
	mul.wide.s32 	%rd14, %r2, 12;
	add.s64 	%rd15, %rd4, %rd14;
	ld.global.nc.f32 	%f97, [%rd15];
	ld.global.nc.f32 	%f98, [%rd15+4];
	ld.global.nc.f32 	%f99, [%rd15+8];
	mul.wide.s32 	%rd16, %r2, 4;
	add.s64 	%rd17, %rd3, %rd16;
	ld.global.nc.f32 	%f100, [%rd17];
	add.s64 	%rd18, %rd2, %rd16;
	ld.global.nc.f32 	%f96, [%rd18];
	add.s64 	%rd19, %rd1, %rd16;
	ld.global.nc.f32 	%f48, [%rd19];
	mul.f32 	%f101, %f48, 0f43A60824;
$L__BB7_2:
	setp.ge.s32 	%p3, %r2, %r21;
	setp.lt.s32 	%p4, %r2, %r21;
	mul.lo.s32 	%r25, %r20, %r2;
	selp.b32 	%r3, %r25, 0, %p4;
	mov.b32 	%r56, 0;
	@%p3 bra 	$L__BB7_4;
	cvta.to.global.u64 	%rd20, %rd9;
	mul.wide.s32 	%rd21, %r2, 4;
	add.s64 	%rd22, %rd20, %rd21;
	ld.global.nc.u32 	%r56, [%rd22];
$L__BB7_4:
	setp.lt.s32 	%p5, %r21, 1;
	mov.f32 	%f111, 0f00000000;
	mov.f32 	%f112, %f111;
	mov.f32 	%f113, %f111;
	mov.f32 	%f107, %f111;
	@%p5 bra 	$L__BB7_20;
	add.s32 	%r27, %r21, 127;
	shr.u32 	%r6, %r27, 7;
	mov.u32 	%r28, _ZZ24compute_nonbonded_forcesE5s_pos;
	mad.lo.s32 	%r7, %r1, 12, %r28;
	min.s32 	%r29, %r56, %r20;
	setp.lt.s32 	%p1, %r29, 1;
	neg.s32 	%r8, %r29;
	cvta.to.global.u64 	%rd5, %rd8;
	mov.f32 	%f107, 0f00000000;
	mov.b32 	%r57, 0;
	mov.f32 	%f113, %f107;
	mov.f32 	%f112, %f107;
	mov.f32 	%f111, %f107;
$L__BB7_6:
	shl.b32 	%r10, %r57, 7;
	add.s32 	%r11, %r10, %r1;
	setp.ge.s32 	%p6, %r11, %r21;
	@%p6 bra 	$L__BB7_8;
	mul.wide.u32 	%rd23, %r11, 12;
	add.s64 	%rd24, %rd4, %rd23;
	ld.global.nc.f32 	%f52, [%rd24];
	ld.global.nc.f32 	%f53, [%rd24+4];
	ld.global.nc.f32 	%f54, [%rd24+8];
	st.shared.f32 	[%r7], %f52;
	st.shared.f32 	[%r7+4], %f53;
	st.shared.f32 	[%r7+8], %f54;
	mul.wide.u32 	%rd25, %r11, 4;
	add.s64 	%rd26, %rd3, %rd25;
	ld.global.nc.f32 	%f55, [%rd26];
	shl.b32 	%r36, %r1, 2;
	mov.u32 	%r37, _ZZ24compute_nonbonded_forcesE7s_sigma;
	add.s32 	%r38, %r37, %r36;
	st.shared.f32 	[%r38], %f55;
	add.s64 	%rd27, %rd2, %rd25;
	ld.global.nc.f32 	%f56, [%rd27];
	mov.u32 	%r39, _ZZ24compute_nonbonded_forcesE9s_epsilon;
	add.s32 	%r40, %r39, %r36;
	st.shared.f32 	[%r40], %f56;
	add.s64 	%rd28, %rd1, %rd25;
	ld.global.nc.f32 	%f106, [%rd28];
	bra.uni 	$L__BB7_9;
$L__BB7_8:
	mov.b32 	%r30, 0;
	st.shared.u32 	[%r7], %r30;
	st.shared.u32 	[%r7+4], %r30;
	st.shared.u32 	[%r7+8], %r30;
	shl.b32 	%r31, %r1, 2;
	mov.u32 	%r32, _ZZ24compute_nonbonded_forcesE7s_sigma;
	add.s32 	%r33, %r32, %r31;
	st.shared.u32 	[%r33], %r30;
	mov.u32 	%r34, _ZZ24compute_nonbonded_forcesE9s_epsilon;
	add.s32 	%r35, %r34, %r31;
	st.shared.u32 	[%r35], %r30;
	mov.f32 	%f106, 0f00000000;
$L__BB7_9:
	setp.ge.s32 	%p7, %r2, %r21;
	shl.b32 	%r41, %r1, 2;
	mov.u32 	%r42, _ZZ24compute_nonbonded_forcesE8s_charge;
	add.s32 	%r43, %r42, %r41;
	st.shared.f32 	[%r43], %f106;
	bar.sync 	0;
	@%p7 bra 	$L__BB7_19;
	mov.b32 	%r58, 0;
$L__BB7_11:
	add.s32 	%r13, %r58, %r10;
	setp.ge.s32 	%p8, %r13, %r21;
	setp.eq.s32 	%p9, %r13, %r2;
	or.pred  	%p10, %p8, %p9;
	@%p10 bra 	$L__BB7_18;
	mov.u32 	%r59, %r3;
	mov.u32 	%r60, %r8;
	@%p1 bra 	$L__BB7_13;
	bra.uni 	$L__BB7_17;
$L__BB7_13:
	mov.u32 	%r46, _ZZ24compute_nonbonded_forcesE5s_pos;
	mad.lo.s32 	%r47, %r58, 12, %r46;
	ld.shared.f32 	%f57, [%r47];
	ld.shared.f32 	%f58, [%r47+4];
	ld.shared.f32 	%f59, [%r47+8];
	sub.f32 	%f23, %f57, %f97;
	sub.f32 	%f24, %f58, %f98;
	sub.f32 	%f25, %f59, %f99;
	mul.f32 	%f60, %f24, %f24;
	fma.rn.f32 	%f61, %f23, %f23, %f60;
	fma.rn.f32 	%f26, %f25, %f25, %f61;
	setp.gt.f32 	%p13, %f26, 0f42C80000;
	@%p13 bra 	$L__BB7_18;
	shl.b32 	%r48, %r58, 2;
	mov.u32 	%r49, _ZZ24compute_nonbonded_forcesE7s_sigma;
	add.s32 	%r50, %r49, %r48;
	ld.shared.f32 	%f62, [%r50];
	mov.u32 	%r51, _ZZ24compute_nonbonded_forcesE9s_epsilon;
	add.s32 	%r52, %r51, %r48;
	ld.shared.f32 	%f63, [%r52];
	add.f32 	%f64, %f100, %f62;
	mul.f32 	%f65, %f64, 0f3F000000;
	mul.f32 	%f66, %f96, %f63;
	sqrt.rn.f32 	%f27, %f66;
	mul.f32 	%f67, %f65, %f65;
	mul.f32 	%f68, %f67, %f67;
	mul.f32 	%f69, %f67, %f68;
	add.f32 	%f70, %f26, 0f3E800000;
	mul.f32 	%f71, %f70, %f70;
	mul.f32 	%f72, %f70, %f71;
	rcp.rn.f32 	%f73, %f72;
	mul.f32 	%f28, %f73, %f69;
	mul.f32 	%f74, %f27, 0f41C00000;
	add.f32 	%f75, %f28, %f28;
	mul.f32 	%f76, %f28, %f75;
	sub.f32 	%f77, %f76, %f28;
	mul.f32 	%f78, %f74, %f77;
	div.rn.f32 	%f79, %f78, %f70;
	add.f32 	%f80, %f26, 0f358637BD;
	sqrt.rn.f32 	%f29, %f80;
	mov.u32 	%r53, _ZZ24compute_nonbonded_forcesE8s_charge;
	add.s32 	%r54, %r53, %r48;
	ld.shared.f32 	%f81, [%r54];
	mul.f32 	%f30, %f101, %f81;
	fma.rn.f32 	%f82, %f26, %f29, 0f358637BD;
	div.rn.f32 	%f83, %f30, %f82;
	add.f32 	%f84, %f83, %f79;
	fma.rn.f32 	%f111, %f23, %f84, %f111;
	fma.rn.f32 	%f112, %f24, %f84, %f112;
	fma.rn.f32 	%f113, %f25, %f84, %f113;
	setp.le.s32 	%p14, %r13, %r2;
	@%p14 bra 	$L__BB7_18;
	mul.f32 	%f85, %f27, 0f40800000;
	mul.f32 	%f86, %f28, %f28;
	sub.f32 	%f87, %f86, %f28;
	div.rn.f32 	%f88, %f30, %f29;
	fma.rn.f32 	%f89, %f85, %f87, %f88;
	add.f32 	%f107, %f107, %f89;
	bra.uni 	$L__BB7_18;
$L__BB7_16:
	add.s32 	%r60, %r60, 1;
	setp.eq.s32 	%p12, %r60, 0;
	add.s32 	%r59, %r59, 1;
	@%p12 bra 	$L__BB7_13;
$L__BB7_17:
	mul.wide.s32 	%rd29, %r59, 4;
	add.s64 	%rd30, %rd5, %rd29;
	ld.global.nc.u32 	%r45, [%rd30];
	setp.eq.s32 	%p11, %r45, %r13;
	@%p11 bra 	$L__BB7_18;
	bra.uni 	$L__BB7_16;
$L__BB7_18:
	add.s32 	%r58, %r58, 1;
	setp.ne.s32 	%p15, %r58, 128;
	@%p15 bra 	$L__BB7_11;
$L__BB7_19:
	bar.sync 	0;
	add.s32 	%r57, %r57, 1;
	setp.ne.s32 	%p16, %r57, %r6;
	@%p16 bra 	$L__BB7_6;
$L__BB7_20:
	setp.ge.s32 	%p17, %r2, %r21;
	@%p17 bra 	$L__BB7_22;
	ld.param.u64 	%rd35, [compute_nonbonded_forces_param_1];
	cvta.to.global.u64 	%rd31, %rd35;
	mul.wide.s32 	%rd32, %r2, 12;
	add.s64 	%rd33, %rd31, %rd32;
	atom.global.add.f32 	%f90, [%rd33], %f111;
	atom.global.add.f32 	%f91, [%rd33+4], %f112;
	atom.global.add.f32 	%f92, [%rd33+8], %f113;
$L__BB7_22:
	setp.ne.s32 	%p18, %r1, 0;
	@%p18 bra 	$L__BB7_24;
	mov.b32 	%r55, 0;
	st.shared.u32 	[_ZZ24compute_nonbonded_forcesE8s_energy], %r55;
$L__BB7_24:
	setp.ne.s32 	%p19, %r1, 0;
	bar.sync 	0;
	atom.shared.add.f32 	%f93, [_ZZ24compute_nonbonded_forcesE8s_energy], %f107;
	bar.sync 	0;
	@%p19 bra 	$L__BB7_26;
	ld.param.u64 	%rd36, [compute_nonbonded_forces_param_2];
	ld.shared.f32 	%f94, [_ZZ24compute_nonbonded_forcesE8s_energy];
	cvta.to.global.u64 	%rd34, %rd36;
	atom.global.add.f32 	%f95, [%rd34], %f94;
$L__BB7_26:
	ret;

}


// ===== COMPILED SASS (sm_100) =====

	.target	sm_100

	.elftype	@"ET_EXEC"


//--------------------- .note.nv.tkinfo           --------------------------
	.section	.note.nv.tkinfo,"",@"SHT_NOTE"
	.sectionflags	@"SHF_NOTE_NV_TKINFO"
	.tkinfo
        /*0018*/ 	.word	0x00000002
        /*0030*/ 	.string	""
        /*0030*/ 	.string	"ptxas"
        /*0030*/ 	.string	"Cuda compilation tools, release 13.0, V13.0.88"
        /*0030*/ 	.string	"Build cuda_13.0.r13.0/compiler.36424714_0"
        /*0030*/ 	.string	"-arch sm_100 -m 64 "



//--------------------- .note.nv.cuinfo           --------------------------
	.section	.note.nv.cuinfo,"",@"SHT_NOTE"
	.sectionflags	@"SHF_NOTE_NV_CUINFO"
        /*0018*/ 	.short	0x0002
        /*001a*/ 	.short	0x0064
        /*001c*/ 	.short	0x0082
	.zero		2


//--------------------- .nv.info                  --------------------------
	.section	.nv.info,"",@"SHT_CUDA_INFO"
	.align	4


	//----- nvinfo : EIATTR_REGCOUNT
	.align		4
        /*0000*/ 	.byte	0x04, 0x2f
        /*0002*/ 	.short	(.L_2 - .L_1)
	.align		4
.L_1:
        /*0004*/ 	.word	index@(compute_bond_forces)
        /*0008*/ 	.word	0x00000018


	//----- nvinfo : EIATTR_FRAME_SIZE
	.align		4
.L_2:
        /*000c*/ 	.byte	0x04, 0x11
        /*000e*/ 	.short	(.L_4 - .L_3)
	.align		4
.L_3:
        /*0010*/ 	.word	index@($__internal_14_$__cuda_sm3x_div_rn_noftz_f32_slowpath)
        /*0014*/ 	.word	0x00000000


	//----- nvinfo : EIATTR_FRAME_SIZE
	.align		4
.L_4:
        /*0018*/ 	.byte	0x04, 0x11
        /*001a*/ 	.short	(.L_6 - .L_5)
	.align		4
.L_5:
        /*001c*/ 	.word	index@($__internal_13_$__cuda_sm20_sqrt_rn_f32_slowpath)
        /*0020*/ 	.word	0x00000000


	//----- nvinfo : EIATTR_FRAME_SIZE
	.align		4
.L_6:
        /*0024*/ 	.byte	0x04, 0x11
        /*0026*/ 	.short	(.L_8 - .L_7)
	.align		4
.L_7:
        /*0028*/ 	.word	index@(compute_bond_forces)
        /*002c*/ 	.word	0x00000000


	//----- nvinfo : EIATTR_REGCOUNT
	.align		4
.L_8:
        /*0030*/ 	.byte	0x04, 0x2f
        /*0032*/ 	.short	(.L_10 - .L_9)
	.align		4
.L_9:
        /*0034*/ 	.word	index@(compute_angle_forces)
        /*0038*/ 	.word	0x0000001e


	//----- nvinfo : EIATTR_FRAME_SIZE
	.align		4
.L_10:
        /*003c*/ 	.byte	0x04, 0x11
        /*003e*/ 	.short	(.L_12 - .L_11)
	.align		4
.L_11:
        /*0040*/ 	.word	index@($__internal_12_$__cuda_sm3x_div_rn_noftz_f32_slowpath)
        /*0044*/ 	.word	0x00000020


	//----- nvinfo : EIATTR_FRAME_SIZE
	.align		4
.L_12:
        /*0048*/ 	.byte	0x04, 0x11
        /*004a*/ 	.short	(.L_14 - .L_13)
	.align		4
.L_13:
        /*004c*/ 	.word	index@($__internal_11_$__cuda_sm20_sqrt_rn_f32_slowpath)
        /*0050*/ 	.word	0x00000020


	//----- nvinfo : EIATTR_FRAME_SIZE
	.align		4
.L_14:
        /*0054*/ 	.byte	0x04, 0x11
        /*0056*/ 	.short	(.L_16 - .L_15)
	.align		4
.L_15:
        /*0058*/ 	.word	index@(compute_angle_forces)
        /*005c*/ 	.word	0x00000020


	//----- nvinfo : EIATTR_REGCOUNT
	.align		4
.L_16:
        /*0060*/ 	.byte	0x04, 0x2f
        /*0062*/ 	.short	(.L_18 - .L_17)
	.align		4
.L_17:
        /*0064*/ 	.word	index@(compute_dihedral_forces)
        /*0068*/ 	.word	0x00000028


	//----- nvinfo : EIATTR_FRAME_SIZE
	.align		4
.L_18:
        /*006c*/ 	.byte	0x04, 0x11
        /*006e*/ 	.short	(.L_20 - .L_19)
	.align		4
.L_19:
        /*0070*/ 	.word	index@($__internal_10_$__cuda_sm3x_div_rn_noftz_f32_slowpath)
        /*0074*/ 	.word	0x00000020


	//----- nvinfo : EIATTR_FRAME_SIZE
	.align		4
.L_20:
        /*0078*/ 	.byte	0x04, 0x11
        /*007a*/ 	.short	(.L_22 - .L_21)
	.align		4
.L_21:
        /*007c*/ 	.word	index@($__internal_9_$__cuda_sm20_sqrt_rn_f32_slowpath)
        /*0080*/ 	.word	0x00000020


	//----- nvinfo : EIATTR_FRAME_SIZE
	.align		4
.L_22:
        /*0084*/ 	.byte	0x04, 0x11
        /*0086*/ 	.short	(.L_24 - .L_23)
	.align		4
.L_23:
        /*0088*/ 	.word	index@(compute_dihedral_forces)
        /*008c*/ 	.word	0x00000020


	//----- nvinfo : EIATTR_REGCOUNT
	.align		4
.L_24:
        /*0090*/ 	.byte	0x04, 0x2f
        /*0092*/ 	.short	(.L_26 - .L_25)
	.align		4
.L_25:
        /*0094*/ 	.word	index@(compute_14_nonbonded)
        /*0098*/ 	.word	0x0000001a


	//----- nvinfo : EIATTR_FRAME_SIZE
	.align		4
.L_26:
        /*009c*/ 	.byte	0x04, 0x11
        /*009e*/ 	.short	(.L_28 - .L_27)
	.align		4
.L_27:
        /*00a0*/ 	.word	index@($__internal_8_$__cuda_sm3x_div_rn_noftz_f32_slowpath)
        /*00a4*/ 	.word	0x00000000


	//----- nvinfo : EIATTR_FRAME_SIZE
	.align		4
.L_28:
        /*00a8*/ 	.byte	0x04, 0x11
        /*00aa*/ 	.short	(.L_30 - .L_29)
	.align		4
.L_29:
        /*00ac*/ 	.word	index@($__internal_7_$__cuda_sm20_sqrt_rn_f32_slowpath)
        /*00b0*/ 	.word	0x00000000


	//----- nvinfo : EIATTR_FRAME_SIZE
	.align		4
.L_30:
        /*00b4*/ 	.byte	0x04, 0x11
        /*00b6*/ 	.short	(.L_32 - .L_31)
	.align		4
.L_31:
        /*00b8*/ 	.word	index@(compute_14_nonbonded)
        /*00bc*/ 	.word	0x00000000


	//----- nvinfo : EIATTR_REGCOUNT
	.align		4
.L_32:
        /*00c0*/ 	.byte	0x04, 0x2f
        /*00c2*/ 	.short	(.L_34 - .L_33)
	.align		4
.L_33:
        /*00c4*/ 	.word	index@(compute_all_bonded_forces)
        /*00c8*/ 	.word	0x00000018


	//----- nvinfo : EIATTR_FRAME_SIZE
	.align		4
.L_34:
        /*00cc*/ 	.byte	0x04, 0x11
        /*00ce*/ 	.short	(.L_36 - .L_35)
	.align		4
.L_35:
        /*00d0*/ 	.word	index@($__internal_6_$__cuda_sm3x_div_rn_noftz_f32_slowpath)
        /*00d4*/ 	.word	0x00000000


	//----- nvinfo : EIATTR_FRAME_SIZE
	.align		4
.L_36:
        /*00d8*/ 	.byte	0x04, 0x11
        /*00da*/ 	.short	(.L_38 - .L_37)
	.align		4
.L_37:
        /*00dc*/ 	.word	index@($__internal_5_$__cuda_sm20_sqrt_rn_f32_slowpath)
        /*00e0*/ 	.word	0x00000000


	//----- nvinfo : EIATTR_FRAME_SIZE
	.align		4
.L_38:
        /*00e4*/ 	.byte	0x04, 0x11
        /*00e6*/ 	.short	(.L_40 - .L_39)
	.align		4
.L_39:
        /*00e8*/ 	.word	index@(compute_all_bonded_forces)
        /*00ec*/ 	.word	0x00000000


	//----- nvinfo : EIATTR_REGCOUNT
	.align		4
.L_40:
        /*00f0*/ 	.byte	0x04, 0x2f
        /*00f2*/ 	.short	(.L_42 - .L_41)
	.align		4
.L_41:
        /*00f4*/ 	.word	index@(compute_bonded_energy)
        /*00f8*/ 	.word	0x0000001e


	//----- nvinfo : EIATTR_FRAME_SIZE
	.align		4
.L_42:
        /*00fc*/ 	.byte	0x04, 0x11
        /*00fe*/ 	.short	(.L_44 - .L_43)
	.align		4
.L_43:
        /*0100*/ 	.word	index@($__internal_4_$__cuda_sm3x_div_rn_noftz_f32_slowpath)
        /*0104*/ 	.word	0x00000020


	//----- nvinfo : EIATTR_FRAME_SIZE
	.align		4
.L_44:
        /*0108*/ 	.byte	0x04, 0x11
        /*010a*/ 	.short	(.L_46 - .L_45)
	.align		4
.L_45:
        /*010c*/ 	.word	index@($__internal_3_$__cuda_sm20_sqrt_rn_f32_slowpath)
        /*0110*/ 	.word	0x00000020


	//----- nvinfo : EIATTR_FRAME_SIZE
	.align		4
.L_46:
        /*0114*/ 	.byte	0x04, 0x11
        /*0116*/ 	.short	(.L_48 - .L_47)
	.align		4
.L_47:
        /*0118*/ 	.word	index@(compute_bonded_energy)
        /*011c*/ 	.word	0x00000020


	//----- nvinfo : EIATTR_REGCOUNT
	.align		4
.L_48:
        /*0120*/ 	.byte	0x04, 0x2f
        /*0122*/ 	.short	(.L_50 - .L_49)
	.align		4
.L_49:
        /*0124*/ 	.word	index@(zero_forces)
        /*0128*/ 	.word	0x00000008


	//----- nvinfo : EIATTR_FRAME_SIZE
	.align		4
.L_50:
        /*012c*/ 	.byte	0x04, 0x11
        /*012e*/ 	.short	(.L_52 - .L_51)
	.align		4
.L_51:
        /*0130*/ 	.word	index@(zero_forces)
        /*0134*/ 	.word	0x00000000


	//----- nvinfo : EIATTR_REGCOUNT
	.align		4
.L_52:
        /*0138*/ 	.byte	0x04, 0x2f
        /*013a*/ 	.short	(.L_54 - .L_53)
	.align		4
.L_53:
        /*013c*/ 	.word	index@(compute_nonbonded_forces)
        /*0140*/ 	.word	0x00000028


	//----- nvinfo : EIATTR_FRAME_SIZE
	.align		4
.L_54:
        /*0144*/ 	.byte	0x04, 0x11
        /*0146*/ 	.short	(.L_56 - .L_55)
	.align		4
.L_55:
        /*0148*/ 	.word	index@($__internal_2_$__cuda_sm3x_div_rn_noftz_f32_slowpath)
        /*014c*/ 	.word	0x00000000


	//----- nvinfo : EIATTR_FRAME_SIZE
	.align		4
.L_56:
        /*0150*/ 	.byte	0x04, 0x11
        /*0152*/ 	.short	(.L_58 - .L_57)
	.align		4
.L_57:
        /*0154*/ 	.word	index@($__internal_1_$__cuda_sm20_sqrt_rn_f32_slowpath)
        /*0158*/ 	.word	0x00000000


	//----- nvinfo : EIATTR_FRAME_SIZE
	.align		4
.L_58:
        /*015c*/ 	.byte	0x04, 0x11
        /*015e*/ 	.short	(.L_60 - .L_59)
	.align		4
.L_59:
        /*0160*/ 	.word	index@($__internal_0_$__cuda_sm20_rcp_rn_f32_slowpath)
        /*0164*/ 	.word	0x00000000


	//----- nvinfo : EIATTR_FRAME_SIZE
	.align		4
.L_60:
        /*0168*/ 	.byte	0x04, 0x11
        /*016a*/ 	.short	(.L_62 - .L_61)
	.align		4
.L_61:
        /*016c*/ 	.word	index@(compute_nonbonded_forces)
        /*0170*/ 	.word	0x00000000


	//----- nvinfo : EIATTR_MIN_STACK_SIZE
	.align		4
.L_62:
        /*0174*/ 	.byte	0x04, 0x12
        /*0176*/ 	.short	(.L_64 - .L_63)
	.align		4
.L_63:
        /*0178*/ 	.word	index@(compute_nonbonded_forces)
        /*017c*/ 	.word	0x00000000


	//----- nvinfo : EIATTR_MIN_STACK_SIZE
	.align		4
.L_64:
        /*0180*/ 	.byte	0x04, 0x12
        /*0182*/ 	.short	(.L_66 - .L_65)
	.align		4
.L_65:
        /*0184*/ 	.word	index@(zero_forces)
        /*0188*/ 	.word	0x00000000


	//----- nvinfo : EIATTR_MIN_STACK_SIZE
	.align		4
.L_66:
        /*018c*/ 	.byte	0x04, 0x12
        /*018e*/ 	.short	(.L_68 - .L_67)
	.align		4
.L_67:
        /*0190*/ 	.word	index@(compute_bonded_energy)
        /*0194*/ 	.word	0x00000020


	//----- nvinfo : EIATTR_MIN_STACK_SIZE
	.align		4
.L_68:
        /*0198*/ 	.byte	0x04, 0x12
        /*019a*/ 	.short	(.L_70 - .L_69)
	.align		4
.L_69:
        /*019c*/ 	.word	index@(compute_all_bonded_forces)
        /*01a0*/ 	.word	0x00000000


	//----- nvinfo : EIATTR_MIN_STACK_SIZE
	.align		4
.L_70:
        /*01a4*/ 	.byte	0x04, 0x12
        /*01a6*/ 	.short	(.L_72 - .L_71)
	.align		4
.L_71:
        /*01a8*/ 	.word	index@(compute_14_nonbonded)
        /*01ac*/ 	.word	0x00000000


	//----- nvinfo : EIATTR_MIN_STACK_SIZE
	.align		4
.L_72:
        /*01b0*/ 	.byte	0x04, 0x12
        /*01b2*/ 	.short	(.L_74 - .L_73)
	.align		4
.L_73:
        /*01b4*/ 	.word	index@(compute_dihedral_forces)
        /*01b8*/ 	.word	0x00000020


	//----- nvinfo : EIATTR_MIN_STACK_SIZE
	.align		4
.L_74:
        /*01bc*/ 	.byte	0x04, 0x12
        /*01be*/ 	.short	(.L_76 - .L_75)
	.align		4
.L_75:
        /*01c0*/ 	.word	index@(compute_angle_forces)
        /*01c4*/ 	.word	0x00000020


	//----- nvinfo : EIATTR_MIN_STACK_SIZE
	.align		4
.L_76:
        /*01c8*/ 	.byte	0x04, 0x12
        /*01ca*/ 	.short	(.L_78 - .L_77)
	.align		4
.L_77:
        /*01cc*/ 	.word	index@(compute_bond_forces)
        /*01d0*/ 	.word	0x00000000
.L_78:


//--------------------- .nv.compat                --------------------------
	.section	.nv.compat,"",@"SHT_CUDA_COMPAT_INFO"
	.align	4
        /*0000*/ 	.byte	0x02, 0x09, 0x00, 0x00, 0x02, 0x02, 0x01, 0x00, 0x02, 0x05, 0x05, 0x00, 0x03, 0x07, 0x01, 0x01
        /*0010*/ 	.byte	0x02, 0x03, 0x00, 0x00, 0x02, 0x06, 0x01, 0x00, 0x04, 0x0b, 0x08, 0x00, 0x01, 0x00, 0x00, 0x00
        /*0020*/ 	.byte	0x00, 0x00, 0x00, 0x00


//--------------------- .nv.info.compute_nonbonded_forces --------------------------
	.section	.nv.info.compute_nonbonded_forces,"",@"SHT_CUDA_INFO"
	.sectionflags	@""
	.align	4


	//----- nvinfo : EIATTR_CUDA_API_VERSION
	.align		4
        /*0000*/ 	.byte	0x04, 0x37
        /*0002*/ 	.short	(.L_80 - .L_79)
.L_79:
        /*0004*/ 	.word	0x00000082


	//----- nvinfo : EIATTR_KPARAM_INFO
	.align		4
.L_80:
        /*0008*/ 	.byte	0x04, 0x17
        /*000a*/ 	.short	(.L_82 - .L_81)
.L_81:
        /*000c*/ 	.word	0x00000000
        /*0010*/ 	.short	0x0009
        /*0012*/ 	.short	0x0044
        /*0014*/ 	.byte	0x00, 0xf0, 0x11, 0x00


	//----- nvinfo : EIATTR_KPARAM_INFO
	.align		4
.L_82:
        /*0018*/ 	.byte	0x04, 0x17
        /*001a*/ 	.short	(.L_84 - .L_83)
.L_83:
        /*001c*/ 	.word	0x00000000
        /*0020*/ 	.short	0x0008
        /*0022*/ 	.short	0x0040
        /*0024*/ 	.byte	0x00, 0xf0, 0x11, 0x00


	//----- nvinfo : EIATTR_KPARAM_INFO
	.align		4
.L_84:
        /*0028*/ 	.byte	0x04, 0x17
        /*002a*/ 	.short	(.L_86 - .L_85)
.L_85:
        /*002c*/ 	.word	0x00000000
        /*0030*/ 	.short	0x0007
        /*0032*/ 	.short	0x0038
        /*0034*/ 	.byte	0x00, 0xf5, 0x21, 0x00


	//----- nvinfo : EIATTR_KPARAM_INFO
	.align		4
.L_86:
        /*0038*/ 	.byte	0x04, 0x17
        /*003a*/ 	.short	(.L_88 - .L_87)
.L_87:
        /*003c*/ 	.word	0x00000000
        /*0040*/ 	.short	0x0006
        /*0042*/ 	.short	0x0030
        /*0044*/ 	.byte	0x00, 0xf5, 0x21, 0x00


	//----- nvinfo : EIATTR_KPARAM_INFO
	.align		4
.L_88:
        /*0048*/ 	.byte	0x04, 0x17
        /*004a*/ 	.short	(.L_90 - .L_89)
.L_89:
        /*004c*/ 	.word	0x00000000
        /*0050*/ 	.short	0x0005
        /*0052*/ 	.short	0x0028
        /*0054*/ 	.byte	0x00, 0xf5, 0x21, 0x00


	//----- nvinfo : EIATTR_KPARAM_INFO
	.align		4
.L_90:
        /*0058*/ 	.byte	0x04, 0x17
        /*005a*/ 	.short	(.L_92 - .L_91)
.L_91:
        /*005c*/ 	.word	0x00000000
        /*0060*/ 	.short	0x0004
        /*0062*/ 	.short	0x0020
        /*0064*/ 	.byte	0x00, 0xf5, 0x21, 0x00


	//----- nvinfo : EIATTR_KPARAM_INFO
	.align		4
.L_92:
        /*0068*/ 	.byte	0x04, 0x17
        /*006a*/ 	.short	(.L_94 - .L_93)
.L_93:
        /*006c*/ 	.word	0x00000000
        /*0070*/ 	.short	0x0003
        /*0072*/ 	.short	0x0018
        /*0074*/ 	.byte	0x00, 0xf5, 0x21, 0x00


	//----- nvinfo : EIATTR_KPARAM_INFO
	.align		4
.L_94:
        /*0078*/ 	.byte	0x04, 0x17
        /*007a*/ 	.short	(.L_96 - .L_95)
.L_95:
        /*007c*/ 	.word	0x00000000
        /*0080*/ 	.short	0x0002
        /*0082*/ 	.short	0x0010
        /*0084*/ 	.byte	0x00, 0xf5, 0x21, 0x00


	//----- nvinfo : EIATTR_KPARAM_INFO
	.align		4
.L_96:
        /*0088*/ 	.byte	0x04, 0x17
        /*008a*/ 	.short	(.L_98 - .L_97)
.L_97:
        /*008c*/ 	.word	0x00000000
        /*0090*/ 	.short	0x0001
        /*0092*/ 	.short	0x0008
        /*0094*/ 	.byte	0x00, 0xf5, 0x21, 0x00


	//----- nvinfo : EIATTR_KPARAM_INFO
	.align		4
.L_98:
        /*0098*/ 	.byte	0x04, 0x17
        /*009a*/ 	.short	(.L_100 - .L_99)
.L_99:
        /*009c*/ 	.word	0x00000000
        /*00a0*/ 	.short	0x0000
        /*00a2*/ 	.short	0x0000
        /*00a4*/ 	.byte	0x00, 0xf5, 0x21, 0x00


	//----- nvinfo : EIATTR_SPARSE_MMA_MASK
	.align		4
.L_100:
        /*00a8*/ 	.byte	0x03, 0x50
        /*00aa*/ 	.short	0x0000


	//----- nvinfo : EIATTR_MAXREG_COUNT
	.align		4
        /*00ac*/ 	.byte	0x03, 0x1b
        /*00ae*/ 	.short	0x00ff


	//----- nvinfo : EIATTR_NUM_BARRIERS
	.align		4
        /*00b0*/ 	.byte	0x02, 0x4c
        /*00b2*/ 	.byte	0x01
	.zero		1


	//----- nvinfo : EIATTR_MERCURY_ISA_VERSION
	.align		4
        /*00b4*/ 	.byte	0x03, 0x5f
        /*00b6*/ 	.short	0x0101


	//----- nvinfo : EIATTR_VRC_CTA_INIT_COUNT
	.align		4
        /*00b8*/ 	.byte	0x02, 0x4a
	.zero		1
	.zero		1


	//----- nvinfo : EIATTR_EXIT_INSTR_OFFSETS
	.align		4
        /*00bc*/ 	.byte	0x04, 0x1c
        /*00be*/ 	.short	(.L_102 - .L_101)


	//   ....[0]....
.L_101:
        /*00c0*/ 	.word	0x000012f0


	//   ....[1]....
        /*00c4*/ 	.word	0x00001340


	//----- nvinfo : EIATTR_CRS_STACK_SIZE
	.align		4
.L_102:
        /*00c8*/ 	.byte	0x04, 0x1e
        /*00ca*/ 	.short	(.L_104 - .L_103)
.L_103:
        /*00cc*/ 	.word	0x00000000


	//----- nvinfo : EIATTR_CBANK_PARAM_SIZE
	.align		4
.L_104:
        /*00d0*/ 	.byte	0x03, 0x19
        /*00d2*/ 	.short	0x0048


	//----- nvinfo : EIATTR_PARAM_CBANK
	.align		4
        /*00d4*/ 	.byte	0x04, 0x0a
        /*00d6*/ 	.short	(.L_106 - .L_105)
	.align		4
.L_105:
        /*00d8*/ 	.word	index@(.nv.constant0.compute_nonbonded_forces)
        /*00dc*/ 	.short	0x0380
        /*00de*/ 	.short	0x0048


	//----- nvinfo : EIATTR_SW_WAR
	.align		4
.L_106:
        /*00e0*/ 	.byte	0x04, 0x36
        /*00e2*/ 	.short	(.L_108 - .L_107)
.L_107:
        /*00e4*/ 	.word	0x00000008
.L_108:


//--------------------- .nv.info.zero_forces      --------------------------
	.section	.nv.info.zero_forces,"",@"SHT_CUDA_INFO"
	.sectionflags	@""
	.align	4


	//----- nvinfo : EIATTR_CUDA_API_VERSION
	.align		4
        /*0000*/ 	.byte	0x04, 0x37
        /*0002*/ 	.short	(.L_110 - .L_109)
.L_109:
        /*0004*/ 	.word	0x00000082


	//----- nvinfo : EIATTR_KPARAM_INFO
	.align		4
.L_110:
        /*0008*/ 	.byte	0x04, 0x17
        /*000a*/ 	.short	(.L_112 - .L_111)
.L_111:
        /*000c*/ 	.word	0x00000000
        /*0010*/ 	.short	0x0001
        /*0012*/ 	.short	0x0008
        /*0014*/ 	.byte	0x00, 0xf0, 0x11, 0x00


	//----- nvinfo : EIATTR_KPARAM_INFO
	.align		4
.L_112:
        /*0018*/ 	.byte	0x04, 0x17
        /*001a*/ 	.short	(.L_114 - .L_113)
.L_113:
        /*001c*/ 	.word	0x00000000
        /*0020*/ 	.short	0x0000
        /*0022*/ 	.short	0x0000
        /*0024*/ 	.byte	0x00, 0xf5, 0x21, 0x00


	//----- nvinfo : EIATTR_SPARSE_MMA_MASK
	.align		4
.L_114:
        /*0028*/ 	.byte	0x03, 0x50
        /*002a*/ 	.short	0x0000


	//----- nvinfo : EIATTR_MAXREG_COUNT
	.align		4
        /*002c*/ 	.byte	0x03, 0x1b
        /*002e*/ 	.short	0x00ff


	//----- nvinfo : EIATTR_MERCURY_ISA_VERSION
	.align		4
        /*0030*/ 	.byte	0x03, 0x5f
        /*0032*/ 	.short	0x0101


	//----- nvinfo : EIATTR_VRC_CTA_INIT_COUNT
	.align		4
        /*0034*/ 	.byte	0x02, 0x4a
	.zero		1
	.zero		1


	//----- nvinfo : EIATTR_EXIT_INSTR_OFFSETS
	.align		4
        /*0038*/ 	.byte	0x04, 0x1c
        /*003a*/ 	.short	(.L_116 - .L_115)


	//   ....[0]....
.L_115:
        /*003c*/ 	.word	0x00000070


	//   ....[1]....
        /*0040*/ 	.word	0x000000e0


	//----- nvinfo : EIATTR_CBANK_PARAM_SIZE
	.align		4
.L_116:
        /*0044*/ 	.byte	0x03, 0x19
        /*0046*/ 	.short	0x000c


	//----- nvinfo : EIATTR_PARAM_CBANK
	.align		4
        /*0048*/ 	.byte	0x04, 0x0a
        /*004a*/ 	.short	(.L_118 - .L_117)
	.align		4
.L_117:
        /*004c*/ 	.word	index@(.nv.constant0.zero_forces)
        /*0050*/ 	.short	0x0380
        /*0052*/ 	.short	0x000c


	//----- nvinfo : EIATTR_SW_WAR
	.align		4
.L_118:
        /*0054*/ 	.byte	0x04, 0x36
        /*0056*/ 	.short	(.L_120 - .L_119)
.L_119:
        /*0058*/ 	.word	0x00000008
.L_120:


//--------------------- .nv.info.compute_bonded_energy --------------------------
	.section	.nv.info.compute_bonded_energy,"",@"SHT_CUDA_INFO"
	.sectionflags	@""
	.align	4


	//----- nvinfo : EIATTR_CUDA_API_VERSION
	.align		4
        /*0000*/ 	.byte	0x04, 0x37
        /*0002*/ 	.short	(.L_122 - .L_121)
.L_121:
        /*0004*/ 	.word	0x00000082


	//----- nvinfo : EIATTR_KPARAM_INFO
	.align		4
.L_122:
        /*0008*/ 	.byte	0x04, 0x17
        /*000a*/ 	.short	(.L_124 - .L_123)
.L_123:
        /*000c*/ 	.word	0x00000000
        /*0010*/ 	.short	0x000b
        /*0012*/ 	.short	0x0058
        /*0014*/ 	.byte	0x00, 0xf0, 0x11, 0x00


	//----- nvinfo : EIATTR_KPARAM_INFO
	.align		4
.L_124:
        /*0018*/ 	.byte	0x04, 0x17
        /*001a*/ 	.short	(.L_126 - .L_125)
.L_125:
        /*001c*/ 	.word	0x00000000
        /*0020*/ 	.short	0x000a
        /*0022*/ 	.short	0x0050
        /*0024*/ 	.byte	0x00, 0xf5, 0x21, 0x00


	//----- nvinfo : EIATTR_KPARAM_INFO
	.align		4
.L_126:
        /*0028*/ 	.byte	0x04, 0x17
        /*002a*/ 	.short	(.L_128 - .L_127)
.L_127:
        /*002c*/ 	.word	0x00000000
        /*0030*/ 	.short	0x0009
        /*0032*/ 	.short	0x0048
        /*0034*/ 	.byte	0x00, 0xf5, 0x21, 0x00


	//----- nvinfo : EIATTR_KPARAM_INFO
	.align		4
.L_128:
        /*0038*/ 	.byte	0x04, 0x17
        /*003a*/ 	.short	(.L_130 - .L_129)
.L_129:
        /*003c*/ 	.word	0x00000000
        /*0040*/ 	.short	0x0008
        /*0042*/ 	.short	0x0040
        /*0044*/ 	.byte	0x00, 0xf5, 0x21, 0x00


	//----- nvinfo : EIATTR_KPARAM_INFO
	.align		4
.L_130:
        /*0048*/ 	.byte	0x04, 0x17
        /*004a*/ 	.short	(.L_132 - .L_131)
.L_131:
        /*004c*/ 	.word	0x00000000
        /*0050*/ 	.short	0x0007
        /*0052*/ 	.short	0x0038
        /*0054*/ 	.byte	0x00, 0xf0, 0x11, 0x00


	//----- nvinfo : EIATTR_KPARAM_INFO
	.align		4
.L_132:
        /*0058*/ 	.byte	0x04, 0x17
        /*005a*/ 	.short	(.L_134 - .L_133)
.L_133:
        /*005c*/ 	.word	0x00000000
        /*0060*/ 	.short	0x0006
        /*0062*/ 	.short	0x0030
        /*0064*/ 	.byte	0x00, 0xf5, 0x21, 0x00


	//----- nvinfo : EIATTR_KPARAM_INFO
	.align		4
.L_134:
        /*0068*/ 	.byte	0x04, 0x17
        /*006a*/ 	.short	(.L_136 - .L_135)
.L_135:
        /*006c*/ 	.word	0x00000000
        /*0070*/ 	.short	0x0005
        /*0072*/ 	.short	0x0028
        /*0074*/ 	.byte	0x00, 0xf5, 0x21, 0x00


	//----- nvinfo : EIATTR_KPARAM_INFO
	.align		4
.L_136:
        /*0078*/ 	.byte	0x04, 0x17
        /*007a*/ 	.short	(.L_138 - .L_137)
.L_137:
        /*007c*/ 	.word	0x00000000
        /*0080*/ 	.short	0x0004
        /*0082*/ 	.short	0x0020
        /*0084*/ 	.byte	0x00, 0xf0, 0x11, 0x00


	//----- nvinfo : EIATTR_KPARAM_INFO
	.align		4
.L_138:
        /*0088*/ 	.byte	0x04, 0x17
        /*008a*/ 	.short	(.L_140 - .L_139)
.L_139:
        /*008c*/ 	.word	0x00000000
        /*0090*/ 	.short	0x0003
        /*0092*/ 	.short	0x0018
        /*0094*/ 	.byte	0x00, 0xf5, 0x21, 0x00


	//----- nvinfo : EIATTR_KPARAM_INFO
	.align		4
.L_140:
        /*0098*/ 	.byte	0x04, 0x17
        /*009a*/ 	.short	(.L_142 - .L_141)
.L_141:
        /*009c*/ 	.word	0x00000000
        /*00a0*/ 	.short	0x0002
        /*00a2*/ 	.short	0x0010
        /*00a4*/ 	.byte	0x00, 0xf5, 0x21, 0x00


	//----- nvinfo : EIATTR_KPARAM_INFO
	.align		4
.L_142:
        /*00a8*/ 	.byte	0x04, 0x17
        /*00aa*/ 	.short	(.L_144 - .L_143)
.L_143:
        /*00ac*/ 	.word	0x00000000
        /*00b0*/ 	.short	0x0001
        /*00b2*/ 	.short	0x0008
        /*00b4*/ 	.byte	0x00, 0xf5, 0x21, 0x00


	//----- nvinfo : EIATTR_KPARAM_INFO
	.align		4
.L_144:
        /*00b8*/ 	.byte	0x04, 0x17
        /*00ba*/ 	.short	(.L_146 - .L_145)
.L_145:
        /*00bc*/ 	.word	0x00000000
        /*00c0*/ 	.short	0x0000
        /*00c2*/ 	.short	0x0000
        /*00c4*/ 	.byte	0x00, 0xf5, 0x21, 0x00


	//----- nvinfo : EIATTR_SPARSE_MMA_MASK
	.align		4
.L_146:
        /*00c8*/ 	.byte	0x03, 0x50
        /*00ca*/ 	.short	0x0000


	//----- nvinfo : EIATTR_MAXREG_COUNT
	.align		4
        /*00cc*/ 	.byte	0x03, 0x1b
        /*00ce*/ 	.short	0x00ff


	//----- nvinfo : EIATTR_NUM_BARRIERS
	.align		4
        /*00d0*/ 	.byte	0x02, 0x4c
        /*00d2*/ 	.byte	0x01
	.zero		1


	//----- nvinfo : EIATTR_MERCURY_ISA_VERSION
	.align		4
        /*00d4*/ 	.byte	0x03, 0x5f
        /*00d6*/ 	.short	0x0101


	//----- nvinfo : EIATTR_UNUSED_LOAD_BYTE_OFFSET
	.align		4
        /*00d8*/ 	.byte	0x04, 0x44
        /*00da*/ 	.short	(.L_148 - .L_147)


	//   ....[0]....
.L_147:
        /*00dc*/ 	.word	0x00001c10
        /*00e0*/ 	.word	0x00000fff


	//----- nvinfo : EIATTR_VRC_CTA_INIT_COUNT
	.align		4
.L_148:
        /*00e4*/ 	.byte	0x02, 0x4a
	.zero		1
	.zero		1


	//----- nvinfo : EIATTR_EXIT_INSTR_OFFSETS
	.align		4
        /*00e8*/ 	.byte	0x04, 0x1c
        /*00ea*/ 	.short	(.L_150 - .L_149)


	//   ....[0]....
.L_149:
        /*00ec*/ 	.word	0x00002380


	//   ....[1]....
        /*00f0*/ 	.word	0x000023c0


	//----- nvinfo : EIATTR_CRS_STACK_SIZE
	.align		4
.L_150:
        /*00f4*/ 	.byte	0x04, 0x1e
        /*00f6*/ 	.short	(.L_152 - .L_151)
.L_151:
        /*00f8*/ 	.word	0x00000000


	//----- nvinfo : EIATTR_CBANK_PARAM_SIZE
	.align		4
.L_152:
        /*00fc*/ 	.byte	0x03, 0x19
        /*00fe*/ 	.short	0x005c


	//----- nvinfo : EIATTR_PARAM_CBANK
	.align		4
        /*0100*/ 	.byte	0x04, 0x0a
        /*0102*/ 	.short	(.L_154 - .L_153)
	.align		4
.L_153:
        /*0104*/ 	.word	index@(.nv.constant0.compute_bonded_energy)
        /*0108*/ 	.short	0x0380
        /*010a*/ 	.short	0x005c


	//----- nvinfo : EIATTR_SW_WAR
	.align		4
.L_154:
        /*010c*/ 	.byte	0x04, 0x36
        /*010e*/ 	.short	(.L_156 - .L_155)
.L_155:
        /*0110*/ 	.word	0x00000008
.L_156:


//--------------------- .nv.info.compute_all_bonded_forces --------------------------
	.section	.nv.info.compute_all_bonded_forces,"",@"SHT_CUDA_INFO"
	.sectionflags	@""
	.align	4


	//----- nvinfo : EIATTR_CUDA_API_VERSION
	.align		4
        /*0000*/ 	.byte	0x04, 0x37
        /*0002*/ 	.short	(.L_158 - .L_157)
.L_157:
        /*0004*/ 	.word	0x00000082


	//----- nvinfo : EIATTR_KPARAM_INFO
	.align		4
.L_158:
        /*0008*/ 	.byte	0x04, 0x17
        /*000a*/ 	.short	(.L_160 - .L_159)
.L_159:
        /*000c*/ 	.word	0x00000000
        /*0010*/ 	.short	0x0010
        /*0012*/ 	.short	0x007c
        /*0014*/ 	.byte	0x00, 0xf0, 0x11, 0x00


	//----- nvinfo : EIATTR_KPARAM_INFO
	.align		4
.L_160:
        /*0018*/ 	.byte	0x04, 0x17
        /*001a*/ 	.short	(.L_162 - .L_161)
.L_161:
        /*001c*/ 	.word	0x00000000
        /*0020*/ 	.short	0x000f
        /*0022*/ 	.short	0x0078
        /*0024*/ 	.byte	0x00, 0xf0, 0x11, 0x00


	//----- nvinfo : EIATTR_KPARAM_INFO
	.align		4
.L_162:
        /*0028*/ 	.byte	0x04, 0x17
        /*002a*/ 	.short	(.L_164 - .L_163)
.L_163:
        /*002c*/ 	.word	0x00000000
        /*0030*/ 	.short	0x000e
        /*0032*/ 	.short	0x0070
        /*0034*/ 	.byte	0x00, 0xf5, 0x21, 0x00


	//----- nvinfo : EIATTR_KPARAM_INFO
	.align		4
.L_164:
        /*0038*/ 	.byte	0x04, 0x17
        /*003a*/ 	.short	(.L_166 - .L_165)
.L_165:
        /*003c*/ 	.word	0x00000000
        /*0040*/ 	.short	0x000d
        /*0042*/ 	.short	0x0068
        /*0044*/ 	.byte	0x00, 0xf5, 0x21, 0x00


	//----- nvinfo : EIATTR_KPARAM_INFO
	.align		4
.L_166:
        /*0048*/ 	.byte	0x04, 0x17
        /*004a*/ 	.short	(.L_168 - .L_167)
.L_167:
        /*004c*/ 	.word	0x00000000
        /*0050*/ 	.short	0x000c
        /*0052*/ 	.short	0x0060
        /*0054*/ 	.byte	0x00, 0xf0, 0x11, 0x00


	//----- nvinfo : EIATTR_KPARAM_INFO
	.align		4
.L_168:
        /*0058*/ 	.byte	0x04, 0x17
        /*005a*/ 	.short	(.L_170 - .L_169)
.L_169:
        /*005c*/ 	.word	0x00000000
        /*0060*/ 	.short	0x000b
        /*0062*/ 	.short	0x0058
        /*0064*/ 	.byte	0x00, 0xf5, 0x21, 0x00


	//----- nvinfo : EIATTR_KPARAM_INFO
	.align		4
.L_170:
        /*0068*/ 	.byte	0x04, 0x17
        /*006a*/ 	.short	(.L_172 - .L_171)
.L_171:
        /*006c*/ 	.word	0x00000000
        /*0070*/ 	.short	0x000a
        /*0072*/ 	.short	0x0050
        /*0074*/ 	.byte	0x00, 0xf5, 0x21, 0x00


	//----- nvinfo : EIATTR_KPARAM_INFO
	.align		4
.L_172:
        /*0078*/ 	.byte	0x04, 0x17
        /*007a*/ 	.short	(.L_174 - .L_173)
.L_173:
        /*007c*/ 	.word	0x00000000
        /*0080*/ 	.short	0x0009
        /*0082*/ 	.short	0x0048
        /*0084*/ 	.byte	0x00, 0xf5, 0x21, 0x00


	//----- nvinfo : EIATTR_KPARAM_INFO
	.align		4
.L_174:
        /*0088*/ 	.byte	0x04, 0x17
        /*008a*/ 	.short	(.L_176 - .L_175)
.L_175:
        /*008c*/ 	.word	0x00000000
        /*0090*/ 	.short	0x0008
        /*0092*/ 	.short	0x0040
        /*0094*/ 	.byte	0x00, 0xf0, 0x11, 0x00


	//----- nvinfo : EIATTR_KPARAM_INFO
	.align		4
.L_176:
        /*0098*/ 	.byte	0x04, 0x17
        /*009a*/ 	.short	(.L_178 - .L_177)
.L_177:
        /*009c*/ 	.word	0x00000000
        /*00a0*/ 	.short	0x0007
        /*00a2*/ 	.short	0x0038
        /*00a4*/ 	.byte	0x00, 0xf5, 0x21, 0x00


	//----- nvinfo : EIATTR_KPARAM_INFO
	.align		4
.L_178:
        /*00a8*/ 	.byte	0x04, 0x17
        /*00aa*/ 	.short	(.L_180 - .L_179)
.L_179:
        /*00ac*/ 	.word	0x00000000
        /*00b0*/ 	.short	0x0006
        /*00b2*/ 	.short	0x0030
        /*00b4*/ 	.byte	0x00, 0xf5, 0x21, 0x00


	//----- nvinfo : EIATTR_KPARAM_INFO
	.align		4
.L_180:
        /*00b8*/ 	.byte	0x04, 0x17
        /*00ba*/ 	.short	(.L_182 - .L_181)
.L_181:
        /*00bc*/ 	.word	0x00000000
        /*00c0*/ 	.short	0x0005
        /*00c2*/ 	.short	0x0028
        /*00c4*/ 	.byte	0x00, 0xf0, 0x11, 0x00


	//----- nvinfo : EIATTR_KPARAM_INFO
	.align		4
.L_182:
        /*00c8*/ 	.byte	0x04, 0x17
        /*00ca*/ 	.short	(.L_184 - .L_183)
.L_183:
        /*00cc*/ 	.word	0x00000000
        /*00d0*/ 	.short	0x0004
        /*00d2*/ 	.short	0x0020
        /*00d4*/ 	.byte	0x00, 0xf5, 0x21, 0x00


	//----- nvinfo : EIATTR_KPARAM_INFO
	.align		4
.L_184:
        /*00d8*/ 	.byte	0x04, 0x17
        /*00da*/ 	.short	(.L_186 - .L_185)
.L_185:
        /*00dc*/ 	.word	0x00000000
        /*00e0*/ 	.short	0x0003
        /*00e2*/ 	.short	0x0018
        /*00e4*/ 	.byte	0x00, 0xf5, 0x21, 0x00


	//----- nvinfo : EIATTR_KPARAM_INFO
	.align		4
.L_186:
        /*00e8*/ 	.byte	0x04, 0x17
        /*00ea*/ 	.short	(.L_188 - .L_187)
.L_187:
        /*00ec*/ 	.word	0x00000000
        /*00f0*/ 	.short	0x0002
        /*00f2*/ 	.short	0x0010
        /*00f4*/ 	.byte	0x00, 0xf5, 0x21, 0x00


	//----- nvinfo : EIATTR_KPARAM_INFO
	.align		4
.L_188:
        /*00f8*/ 	.byte	0x04, 0x17
        /*00fa*/ 	.short	(.L_190 - .L_189)
.L_189:
        /*00fc*/ 	.word	0x00000000
        /*0100*/ 	.short	0x0001
        /*0102*/ 	.short	0x0008
        /*0104*/ 	.byte	0x00, 0xf5, 0x21, 0x00


	//----- nvinfo : EIATTR_KPARAM_INFO
	.align		4
.L_190:
        /*0108*/ 	.byte	0x04, 0x17
        /*010a*/ 	.short	(.L_192 - .L_191)
.L_191:
        /*010c*/ 	.word	0x00000000
        /*0110*/ 	.short	0x0000
        /*0112*/ 	.short	0x0000
        /*0114*/ 	.byte	0x00, 0xf5, 0x21, 0x00


	//----- nvinfo : EIATTR_SPARSE_MMA_MASK
	.align		4
.L_192:
        /*0118*/ 	.byte	0x03, 0x50
        /*011a*/ 	.short	0x0000


	//----- nvinfo : EIATTR_MAXREG_COUNT
	.align		4
        /*011c*/ 	.byte	0x03, 0x1b
        /*011e*/ 	.short	0x00ff


	//----- nvinfo : EIATTR_NUM_BARRIERS
	.align		4
        /*0120*/ 	.byte	0x02, 0x4c
        /*0122*/ 	.byte	0x01
	.zero		1


	//----- nvinfo : EIATTR_MERCURY_ISA_VERSION
	.align		4
        /*0124*/ 	.byte	0x03, 0x5f
        /*0126*/ 	.short	0x0101


	//----- nvinfo : EIATTR_VRC_CTA_INIT_COUNT
	.align		4
        /*0128*/ 	.byte	0x02, 0x4a
	.zero		1
	.zero		1


	//----- nvinfo : EIATTR_EXIT_INSTR_OFFSETS
	.align		4
        /*012c*/ 	.byte	0x04, 0x1c
        /*012e*/ 	.short	(.L_194 - .L_193)


	//   ....[0]....
.L_193:
        /*0130*/ 	.word	0x00000550


	//   ....[1]....
        /*0134*/ 	.word	0x00000910


	//   ....[2]....
        /*0138*/ 	.word	0x00000cd0


	//----- nvinfo : EIATTR_CRS_STACK_SIZE
	.align		4
.L_194:
        /*013c*/ 	.byte	0x04, 0x1e
        /*013e*/ 	.short	(.L_196 - .L_195)
.L_195:
        /*0140*/ 	.word	0x00000000


	//----- nvinfo : EIATTR_CBANK_PARAM_SIZE
	.align		4
.L_196:
        /*0144*/ 	.byte	0x03, 0x19
        /*0146*/ 	.short	0x0080


	//----- nvinfo : EIATTR_PARAM_CBANK
	.align		4
        /*0148*/ 	.byte	0x04, 0x0a
        /*014a*/ 	.short	(.L_198 - .L_197)
	.align		4
.L_197:
        /*014c*/ 	.word	index@(.nv.constant0.compute_all_bonded_forces)
        /*0150*/ 	.short	0x0380
        /*0152*/ 	.short	0x0080


	//----- nvinfo : EIATTR_SW_WAR
	.align		4
.L_198:
        /*0154*/ 	.byte	0x04, 0x36
        /*0156*/ 	.short	(.L_200 - .L_199)
.L_199:
        /*0158*/ 	.word	0x00000008
.L_200:


//--------------------- .nv.info.compute_14_nonbonded --------------------------
	.section	.nv.info.compute_14_nonbonded,"",@"SHT_CUDA_INFO"
	.sectionflags	@""
	.align	4


	//----- nvinfo : EIATTR_CUDA_API_VERSION
	.align		4
        /*0000*/ 	.byte	0x04, 0x37
        /*0002*/ 	.short	(.L_202 - .L_201)
.L_201:
        /*0004*/ 	.word	0x00000082


	//----- nvinfo : EIATTR_KPARAM_INFO
	.align		4
.L_202:
        /*0008*/ 	.byte	0x04, 0x17
        /*000a*/ 	.short	(.L_204 - .L_203)
.L_203:
        /*000c*/ 	.word	0x00000000
        /*0010*/ 	.short	0x0006
        /*0012*/ 	.short	0x002c
        /*0014*/ 	.byte	0x00, 0xf0, 0x11, 0x00


	//----- nvinfo : EIATTR_KPARAM_INFO
	.align		4
.L_204:
        /*0018*/ 	.byte	0x04, 0x17
        /*001a*/ 	.short	(.L_206 - .L_205)
.L_205:
        /*001c*/ 	.word	0x00000000
        /*0020*/ 	.short	0x0005
        /*0022*/ 	.short	0x0028
        /*0024*/ 	.byte	0x00, 0xf0, 0x11, 0x00


	//----- nvinfo : EIATTR_KPARAM_INFO
	.align		4
.L_206:
        /*0028*/ 	.byte	0x04, 0x17
        /*002a*/ 	.short	(.L_208 - .L_207)
.L_207:
        /*002c*/ 	.word	0x00000000
        /*0030*/ 	.short	0x0004
        /*0032*/ 	.short	0x0020
        /*0034*/ 	.byte	0x00, 0xf5, 0x21, 0x00


	//----- nvinfo : EIATTR_KPARAM_INFO
	.align		4
.L_208:
        /*0038*/ 	.byte	0x04, 0x17
        /*003a*/ 	.short	(.L_210 - .L_209)
.L_209:
        /*003c*/ 	.word	0x00000000
        /*0040*/ 	.short	0x0003
        /*0042*/ 	.short	0x0018
        /*0044*/ 	.byte	0x00, 0xf5, 0x21, 0x00


	//----- nvinfo : EIATTR_KPARAM_INFO
	.align		4
.L_210:
        /*0048*/ 	.byte	0x04, 0x17
        /*004a*/ 	.short	(.L_212 - .L_211)
.L_211:
        /*004c*/ 	.word	0x00000000
        /*0050*/ 	.short	0x0002
        /*0052*/ 	.short	0x0010
        /*0054*/ 	.byte	0x00, 0xf5, 0x21, 0x00


	//----- nvinfo : EIATTR_KPARAM_INFO
	.align		4
.L_212:
        /*0058*/ 	.byte	0x04, 0x17
        /*005a*/ 	.short	(.L_214 - .L_213)
.L_213:
        /*005c*/ 	.word	0x00000000
        /*0060*/ 	.short	0x0001
        /*0062*/ 	.short	0x0008
        /*0064*/ 	.byte	0x00, 0xf5, 0x21, 0x00


	//----- nvinfo : EIATTR_KPARAM_INFO
	.align		4
.L_214:
        /*0068*/ 	.byte	0x04, 0x17
        /*006a*/ 	.short	(.L_216 - .L_215)
.L_215:
        /*006c*/ 	.word	0x00000000
        /*0070*/ 	.short	0x0000
        /*0072*/ 	.short	0x0000
        /*0074*/ 	.byte	0x00, 0xf5, 0x21, 0x00


	//----- nvinfo : EIATTR_SPARSE_MMA_MASK
	.align		4
.L_216:
        /*0078*/ 	.byte	0x03, 0x50
        /*007a*/ 	.short	0x0000


	//----- nvinfo : EIATTR_MAXREG_COUNT
	.align		4
        /*007c*/ 	.byte	0x03, 0x1b
        /*007e*/ 	.short	0x00ff


	//----- nvinfo : EIATTR_MERCURY_ISA_VERSION
	.align		4
        /*0080*/ 	.byte	0x03, 0x5f
        /*0082*/ 	.short	0x0101


	//----- nvinfo : EIATTR_VRC_CTA_INIT_COUNT
	.align		4
        /*0084*/ 	.byte	0x02, 0x4a
	.zero		1
	.zero		1


	//----- nvinfo : EIATTR_EXIT_INSTR_OFFSETS
	.align		4
        /*0088*/ 	.byte	0x04, 0x1c
        /*008a*/ 	.short	(.L_218 - .L_217)


	//   ....[0]....
.L_217:
        /*008c*/ 	.word	0x00000070


	//   ....[1]....
        /*0090*/ 	.word	0x00000290


	//   ....[2]....
        /*0094*/ 	.word	0x00000980


	//----- nvinfo : EIATTR_CRS_STACK_SIZE
	.align		4
.L_218:
        /*0098*/ 	.byte	0x04, 0x1e
        /*009a*/ 	.short	(.L_220 - .L_219)
.L_219:
        /*009c*/ 	.word	0x00000000


	//----- nvinfo : EIATTR_CBANK_PARAM_SIZE
	.align		4
.L_220:
        /*00a0*/ 	.byte	0x03, 0x19
        /*00a2*/ 	.short	0x0030


	//----- nvinfo : EIATTR_PARAM_CBANK
	.align		4
        /*00a4*/ 	.byte	0x04, 0x0a
        /*00a6*/ 	.short	(.L_222 - .L_221)
	.align		4
.L_221:
        /*00a8*/ 	.word	index@(.nv.constant0.compute_14_nonbonded)
        /*00ac*/ 	.short	0x0380
        /*00ae*/ 	.short	0x0030


	//----- nvinfo : EIATTR_SW_WAR
	.align		4
.L_222:
        /*00b0*/ 	.byte	0x04, 0x36
        /*00b2*/ 	.short	(.L_224 - .L_223)
.L_223:
        /*00b4*/ 	.word	0x00000008
.L_224:


//--------------------- .nv.info.compute_dihedral_forces --------------------------
	.section	.nv.info.compute_dihedral_forces,"",@"SHT_CUDA_INFO"
	.sectionflags	@""
	.align	4


	//----- nvinfo : EIATTR_CUDA_API_VERSION
	.align		4
        /*0000*/ 	.byte	0x04, 0x37
        /*0002*/ 	.short	(.L_226 - .L_225)
.L_225:
        /*0004*/ 	.word	0x00000082


	//----- nvinfo : EIATTR_KPARAM_INFO
	.align		4
.L_226:
        /*0008*/ 	.byte	0x04, 0x17
        /*000a*/ 	.short	(.L_228 - .L_227)
.L_227:
        /*000c*/ 	.word	0x00000000
        /*0010*/ 	.short	0x0006
        /*0012*/ 	.short	0x0030
        /*0014*/ 	.byte	0x00, 0xf0, 0x11, 0x00


	//----- nvinfo : EIATTR_KPARAM_INFO
	.align		4
.L_228:
        /*0018*/ 	.byte	0x04, 0x17
        /*001a*/ 	.short	(.L_230 - .L_229)
.L_229:
        /*001c*/ 	.word	0x00000000
        /*0020*/ 	.short	0x0005
        /*0022*/ 	.short	0x0028
        /*0024*/ 	.byte	0x00, 0xf5, 0x21, 0x00


	//----- nvinfo : EIATTR_KPARAM_INFO
	.align		4
.L_230:
        /*0028*/ 	.byte	0x04, 0x17
        /*002a*/ 	.short	(.L_232 - .L_231)
.L_231:
        /*002c*/ 	.word	0x00000000
        /*0030*/ 	.short	0x0004
        /*0032*/ 	.short	0x0020
        /*0034*/ 	.byte	0x00, 0xf5, 0x21, 0x00


	//----- nvinfo : EIATTR_KPARAM_INFO
	.align		4
.L_232:
        /*0038*/ 	.byte	0x04, 0x17
        /*003a*/ 	.short	(.L_234 - .L_233)
.L_233:
        /*003c*/ 	.word	0x00000000
        /*0040*/ 	.short	0x0003
        /*0042*/ 	.short	0x0018
        /*0044*/ 	.byte	0x00, 0xf5, 0x21, 0x00


	//----- nvinfo : EIATTR_KPARAM_INFO
	.align		4
.L_234:
        /*0048*/ 	.byte	0x04, 0x17
        /*004a*/ 	.short	(.L_236 - .L_235)
.L_235:
        /*004c*/ 	.word	0x00000000
        /*0050*/ 	.short	0x0002
        /*0052*/ 	.short	0x0010
        /*0054*/ 	.byte	0x00, 0xf5, 0x21, 0x00


	//----- nvinfo : EIATTR_KPARAM_INFO
	.align		4
.L_236:
        /*0058*/ 	.byte	0x04, 0x17
        /*005a*/ 	.short	(.L_238 - .L_237)
.L_237:
        /*005c*/ 	.word	0x00000000
        /*0060*/ 	.short	0x0001
        /*0062*/ 	.short	0x0008
        /*0064*/ 	.byte	0x00, 0xf5, 0x21, 0x00


	//----- nvinfo : EIATTR_KPARAM_INFO
	.align		4
.L_238:
        /*0068*/ 	.byte	0x04, 0x17
        /*006a*/ 	.short	(.L_240 - .L_239)
.L_239:
        /*006c*/ 	.word	0x00000000
        /*0070*/ 	.short	0x0000
        /*0072*/ 	.short	0x0000
        /*0074*/ 	.byte	0x00, 0xf5, 0x21, 0x00


	//----- nvinfo : EIATTR_SPARSE_MMA_MASK
	.align		4
.L_240:
        /*0078*/ 	.byte	0x03, 0x50
        /*007a*/ 	.short	0x0000


	//----- nvinfo : EIATTR_MAXREG_COUNT
	.align		4
        /*007c*/ 	.byte	0x03, 0x1b
        /*007e*/ 	.short	0x00ff


	//----- nvinfo : EIATTR_MERCURY_ISA_VERSION
	.align		4
        /*0080*/ 	.byte	0x03, 0x5f
        /*0082*/ 	.short	0x0101


	//----- nvinfo : EIATTR_UNUSED_LOAD_BYTE_OFFSET
	.align		4
        /*0084*/ 	.byte	0x04, 0x44
        /*0086*/ 	.short	(.L_242 - .L_241)


	//   ....[0]....
.L_241:
        /*0088*/ 	.word	0x000011c0
        /*008c*/ 	.word	0x00000fff


	//----- nvinfo : EIATTR_VRC_CTA_INIT_COUNT
	.align		4
.L_242:
        /*0090*/ 	.byte	0x02, 0x4a
	.zero		1
	.zero		1


	//----- nvinfo : EIATTR_EXIT_INSTR_OFFSETS
	.align		4
        /*0094*/ 	.byte	0x04, 0x1c
        /*0096*/ 	.short	(.L_244 - .L_243)


	//   ....[0]....
.L_243:
        /*0098*/ 	.word	0x00000080


	//   ....[1]....
        /*009c*/ 	.word	0x00000680


	//   ....[2]....
        /*00a0*/ 	.word	0x000024e0


	//----- nvinfo : EIATTR_CRS_STACK_SIZE
	.align		4
.L_244:
        /*00a4*/ 	.byte	0x04, 0x1e
        /*00a6*/ 	.short	(.L_246 - .L_245)
.L_245:
        /*00a8*/ 	.word	0x00000000


	//----- nvinfo : EIATTR_CBANK_PARAM_SIZE
	.align		4
.L_246:
        /*00ac*/ 	.byte	0x03, 0x19
        /*00ae*/ 	.short	0x0034


	//----- nvinfo : EIATTR_PARAM_CBANK
	.align		4
        /*00b0*/ 	.byte	0x04, 0x0a
        /*00b2*/ 	.short	(.L_248 - .L_247)
	.align		4
.L_247:
        /*00b4*/ 	.word	index@(.nv.constant0.compute_dihedral_forces)
        /*00b8*/ 	.short	0x0380
        /*00ba*/ 	.short	0x0034


	//----- nvinfo : EIATTR_SW_WAR
	.align		4
.L_248:
        /*00bc*/ 	.byte	0x04, 0x36
        /*00be*/ 	.short	(.L_250 - .L_249)
.L_249:
        /*00c0*/ 	.word	0x00000008
.L_250:


//--------------------- .nv.info.compute_angle_forces --------------------------
	.section	.nv.info.compute_angle_forces,"",@"SHT_CUDA_INFO"
	.sectionflags	@""
	.align	4


	//----- nvinfo : EIATTR_CUDA_API_VERSION
	.align		4
        /*0000*/ 	.byte	0x04, 0x37
        /*0002*/ 	.short	(.L_252 - .L_251)
.L_251:
        /*0004*/ 	.word	0x00000082


	//----- nvinfo : EIATTR_KPARAM_INFO
	.align		4
.L_252:
        /*0008*/ 	.byte	0x04, 0x17
        /*000a*/ 	.short	(.L_254 - .L_253)
.L_253:
        /*000c*/ 	.word	0x00000000
        /*0010*/ 	.short	0x0005
        /*0012*/ 	.short	0x0028
        /*0014*/ 	.byte	0x00, 0xf0, 0x11, 0x00


	//----- nvinfo : EIATTR_KPARAM_INFO
	.align		4
.L_254:
        /*0018*/ 	.byte	0x04, 0x17
        /*001a*/ 	.short	(.L_256 - .L_255)
.L_255:
        /*001c*/ 	.word	0x00000000
        /*0020*/ 	.short	0x0004
        /*0022*/ 	.short	0x0020
        /*0024*/ 	.byte	0x00, 0xf5, 0x21, 0x00


	//----- nvinfo : EIATTR_KPARAM_INFO
	.align		4
.L_256:
        /*0028*/ 	.byte	0x04, 0x17
        /*002a*/ 	.short	(.L_258 - .L_257)
.L_257:
        /*002c*/ 	.word	0x00000000
        /*0030*/ 	.short	0x0003
        /*0032*/ 	.short	0x0018
        /*0034*/ 	.byte	0x00, 0xf5, 0x21, 0x00


	//----- nvinfo : EIATTR_KPARAM_INFO
	.align		4
.L_258:
        /*0038*/ 	.byte	0x04, 0x17
        /*003a*/ 	.short	(.L_260 - .L_259)
.L_259:
        /*003c*/ 	.word	0x00000000
        /*0040*/ 	.short	0x0002
        /*0042*/ 	.short	0x0010
        /*0044*/ 	.byte	0x00, 0xf5, 0x21, 0x00


	//----- nvinfo : EIATTR_KPARAM_INFO
	.align		4
.L_260:
        /*0048*/ 	.byte	0x04, 0x17
        /*004a*/ 	.short	(.L_262 - .L_261)
.L_261:
        /*004c*/ 	.word	0x00000000
        /*0050*/ 	.short	0x0001
        /*0052*/ 	.short	0x0008
        /*0054*/ 	.byte	0x00, 0xf5, 0x21, 0x00


	//----- nvinfo : EIATTR_KPARAM_INFO
	.align		4
.L_262:
        /*0058*/ 	.byte	0x04, 0x17
        /*005a*/ 	.short	(.L_264 - .L_263)
.L_263:
        /*005c*/ 	.word	0x00000000
        /*0060*/ 	.short	0x0000
        /*0062*/ 	.short	0x0000
        /*0064*/ 	.byte	0x00, 0xf5, 0x21, 0x00


	//----- nvinfo : EIATTR_SPARSE_MMA_MASK
	.align		4
.L_264:
        /*0068*/ 	.byte	0x03, 0x50
        /*006a*/ 	.short	0x0000


	//----- nvinfo : EIATTR_MAXREG_COUNT
	.align		4
        /*006c*/ 	.byte	0x03, 0x1b
        /*006e*/ 	.short	0x00ff


	//----- nvinfo : EIATTR_MERCURY_ISA_VERSION
	.align		4
        /*0070*/ 	.byte	0x03, 0x5f
        /*0072*/ 	.short	0x0101


	//----- nvinfo : EIATTR_VRC_CTA_INIT_COUNT
	.align		4
        /*0074*/ 	.byte	0x02, 0x4a
	.zero		1
	.zero		1


	//----- nvinfo : EIATTR_EXIT_INSTR_OFFSETS
	.align		4
        /*0078*/ 	.byte	0x04, 0x1c
        /*007a*/ 	.short	(.L_266 - .L_265)


	//   ....[0]....
.L_265:
        /*007c*/ 	.word	0x00000080


	//   ....[1]....
        /*0080*/ 	.word	0x00000440


	//   ....[2]....
        /*0084*/ 	.word	0x00001650


	//----- nvinfo : EIATTR_CRS_STACK_SIZE
	.align		4
.L_266:
        /*0088*/ 	.byte	0x04, 0x1e
        /*008a*/ 	.short	(.L_268 - .L_267)
.L_267:
        /*008c*/ 	.word	0x00000000


	//----- nvinfo : EIATTR_CBANK_PARAM_SIZE
	.align		4
.L_268:
        /*0090*/ 	.byte	0x03, 0x19
        /*0092*/ 	.short	0x002c


	//----- nvinfo : EIATTR_PARAM_CBANK
	.align		4
        /*0094*/ 	.byte	0x04, 0x0a
        /*0096*/ 	.short	(.L_270 - .L_269)
	.align		4
.L_269:
        /*0098*/ 	.word	index@(.nv.constant0.compute_angle_forces)
        /*009c*/ 	.short	0x0380
        /*009e*/ 	.short	0x002c


	//----- nvinfo : EIATTR_SW_WAR
	.align		4
.L_270:
        /*00a0*/ 	.byte	0x04, 0x36
        /*00a2*/ 	.short	(.L_272 - .L_271)
.L_271:
        /*00a4*/ 	.word	0x00000008
.L_272:


//--------------------- .nv.info.compute_bond_forces --------------------------
	.section	.nv.info.compute_bond_forces,"",@"SHT_CUDA_INFO"
	.sectionflags	@""
	.align	4


	//----- nvinfo : EIATTR_CUDA_API_VERSION
	.align		4
        /*0000*/ 	.byte	0x04, 0x37
        /*0002*/ 	.short	(.L_274 - .L_273)
.L_273:
        /*0004*/ 	.word	0x00000082


	//----- nvinfo : EIATTR_KPARAM_INFO
	.align		4
.L_274:
        /*0008*/ 	.byte	0x04, 0x17
        /*000a*/ 	.short	(.L_276 - .L_275)
.L_275:
        /*000c*/ 	.word	0x00000000
        /*0010*/ 	.short	0x0005
        /*0012*/ 	.short	0x0028
        /*0014*/ 	.byte	0x00, 0xf0, 0x11, 0x00


	//----- nvinfo : EIATTR_KPARAM_INFO
	.align		4
.L_276:
        /*0018*/ 	.byte	0x04, 0x17
        /*001a*/ 	.short	(.L_278 - .L_277)
.L_277:
        /*001c*/ 	.word	0x00000000
        /*0020*/ 	.short	0x0004
        /*0022*/ 	.short	0x0020
        /*0024*/ 	.byte	0x00, 0xf5, 0x21, 0x00


	//----- nvinfo : EIATTR_KPARAM_INFO
	.align		4
.L_278:
        /*0028*/ 	.byte	0x04, 0x17
        /*002a*/ 	.short	(.L_280 - .L_279)
.L_279:
        /*002c*/ 	.word	0x00000000
        /*0030*/ 	.short	0x0003
        /*0032*/ 	.short	0x0018
        /*0034*/ 	.byte	0x00, 0xf5, 0x21, 0x00


	//----- nvinfo : EIATTR_KPARAM_INFO
	.align		4
.L_280:
        /*0038*/ 	.byte	0x04, 0x17
        /*003a*/ 	.short	(.L_282 - .L_281)
.L_281:
        /*003c*/ 	.word	0x00000000
        /*0040*/ 	.short	0x0002
        /*0042*/ 	.short	0x0010
        /*0044*/ 	.byte	0x00, 0xf5, 0x21, 0x00


	//----- nvinfo : EIATTR_KPARAM_INFO
	.align		4
.L_282:
        /*0048*/ 	.byte	0x04, 0x17
        /*004a*/ 	.short	(.L_284 - .L_283)
.L_283:
        /*004c*/ 	.word	0x00000000
        /*0050*/ 	.short	0x0001
        /*0052*/ 	.short	0x0008
        /*0054*/ 	.byte	0x00, 0xf5, 0x21, 0x00


	//----- nvinfo : EIATTR_KPARAM_INFO
	.align		4
.L_284:
        /*0058*/ 	.byte	0x04, 0x17
        /*005a*/ 	.short	(.L_286 - .L_285)
.L_285:
        /*005c*/ 	.word	0x00000000
        /*0060*/ 	.short	0x0000
        /*0062*/ 	.short	0x0000
        /*0064*/ 	.byte	0x00, 0xf5, 0x21, 0x00


	//----- nvinfo : EIATTR_SPARSE_MMA_MASK
	.align		4
.L_286:
        /*0068*/ 	.byte	0x03, 0x50
        /*006a*/ 	.short	0x0000


	//----- nvinfo : EIATTR_MAXREG_COUNT
	.align		4
        /*006c*/ 	.byte	0x03, 0x1b
        /*006e*/ 	.short	0x00ff


	//----- nvinfo : EIATTR_MERCURY_ISA_VERSION
	.align		4
        /*0070*/ 	.byte	0x03, 0x5f
        /*0072*/ 	.short	0x0101


	//----- nvinfo : EIATTR_VRC_CTA_INIT_COUNT
	.align		4
        /*0074*/ 	.byte	0x02, 0x4a
	.zero		1
	.zero		1


	//----- nvinfo : EIATTR_EXIT_INSTR_OFFSETS
	.align		4
        /*0078*/ 	.byte	0x04, 0x1c
        /*007a*/ 	.short	(.L_288 - .L_287)


	//   ....[0]....
.L_287:
        /*007c*/ 	.word	0x00000070


	//   ....[1]....
        /*0080*/ 	.word	0x00000500


	//----- nvinfo : EIATTR_CRS_STACK_SIZE
	.align		4
.L_288:
        /*0084*/ 	.byte	0x04, 0x1e
        /*0086*/ 	.short	(.L_290 - .L_289)
.L_289:
        /*0088*/ 	.word	0x00000000


	//----- nvinfo : EIATTR_CBANK_PARAM_SIZE
	.align		4
.L_290:
        /*008c*/ 	.byte	0x03, 0x19
        /*008e*/ 	.short	0x002c


	//----- nvinfo : EIATTR_PARAM_CBANK
	.align		4
        /*0090*/ 	.byte	0x04, 0x0a
        /*0092*/ 	.short	(.L_292 - .L_291)
	.align		4
.L_291:
        /*0094*/ 	.word	index@(.nv.constant0.compute_bond_forces)
        /*0098*/ 	.short	0x0380
        /*009a*/ 	.short	0x002c


	//----- nvinfo : EIATTR_SW_WAR
	.align		4
.L_292:
        /*009c*/ 	.byte	0x04, 0x36
        /*009e*/ 	.short	(.L_294 - .L_293)
.L_293:
        /*00a0*/ 	.word	0x00000008
.L_294:


//--------------------- .nv.callgraph             --------------------------
	.section	.nv.callgraph,"",@"SHT_CUDA_CALLGRAPH"
	.align	4
	.sectionentsize	8
	.align		4
        /*0000*/ 	.word	0x00000000
	.align		4
        /*0004*/ 	.word	0xffffffff
	.align		4
        /*0008*/ 	.word	0x00000000
	.align		4
        /*000c*/ 	.word	0xfffffffe
	.align		4
        /*0010*/ 	.word	0x00000000
	.align		4
        /*0014*/ 	.word	0xfffffffd
	.align		4
        /*0018*/ 	.word	0x00000000
	.align		4
        /*001c*/ 	.word	0xfffffffc


//--------------------- .nv.constant4             --------------------------
	.section	.nv.constant4,"a",@progbits
	.align	8
	.align		8
.nv.constant4:
        /*0000*/ 	.dword	__cudart_i2opi_f


//--------------------- .text.compute_nonbonded_forces --------------------------
	.section	.text.compute_nonbonded_forces,"ax",@progbits
	.align	128
        .global         compute_nonbonded_forces
        .type           compute_nonbonded_forces,@function
        .size           compute_nonbonded_forces,(.L_x_283 - compute_nonbonded_forces)
        .other          compute_nonbonded_forces,@"STO_CUDA_ENTRY STV_DEFAULT"
compute_nonbonded_forces:
.text.compute_nonbonded_forces:
[----:B------:R-:W-:Y:S01]  /*0000*/  LDC R1, c[0x0][0x37c] ;  /* 0x0000df00ff017b82 */ /* 0x000fe20000000800 */
[----:B------:R-:W0:Y:S07]  /*0010*/  S2R R32, SR_TID.X ;  /* 0x0000000000207919 */ /* 0x000e2e0000002100 */
[----:B------:R-:W0:Y:S01]  /*0020*/  S2UR UR5, SR_CTAID.X ;  /* 0x00000000000579c3 */ /* 0x000e220000002500 */
[----:B------:R-:W1:Y:S01]  /*0030*/  LDCU UR4, c[0x0][0x3c4] ;  /* 0x00007880ff0477ac */ /* 0x000e620008000800 */
[----:B------:R-:W2:Y:S06]  /*0040*/  LDCU.64 UR8, c[0x0][0x358] ;  /* 0x00006b00ff0877ac */ /* 0x000eac0008000a00 */
[----:B------:R-:W0:Y:S08]  /*0050*/  LDC R31, c[0x0][0x360] ;  /* 0x0000d800ff1f7b82 */ /* 0x000e300000000800 */
[----:B------:R-:W3:Y:S08]  /*0060*/  LDC.64 R8, c[0x0][0x3a8] ;  /* 0x0000ea00ff087b82 */ /* 0x000ef00000000a00 */
[----:B------:R-:W4:Y:S01]  /*0070*/  LDC.64 R6, c[0x0][0x3a0] ;  /* 0x0000e800ff067b82 */ /* 0x000f220000000a00 */
[----:B0-----:R-:W-:Y:S01]  /*0080*/  IMAD R31, R31, UR5, R32 ;  /* 0x000000051f1f7c24 */ /* 0x001fe2000f8e0220 */
[----:B------:R-:W0:Y:S04]  /*0090*/  LDCU UR5, c[0x0][0x3c0] ;  /* 0x00007800ff0577ac */ /* 0x000e280008000800 */
[----:B-1----:R-:W-:-:S13]  /*00a0*/  ISETP.GE.AND P0, PT, R31, UR4, PT ;  /* 0x000000041f007c0c */ /* 0x002fda000bf06270 */
[----:B---3--:R-:W-:Y:S01]  /*00b0*/  @!P0 IMAD.WIDE R8, R31, 0x4, R8 ;  /* 0x000000041f088825 */ /* 0x008fe200078e0208 */
[----:B------:R-:W1:Y:S05]  /*00c0*/  @!P0 LDC.64 R2, c[0x0][0x380] ;  /* 0x0000e000ff028b82 */ /* 0x000e6a0000000a00 */
[----:B--2---:R-:W2:Y:S03]  /*00d0*/  @!P0 LDG.E.CONSTANT R8, desc[UR8][R8.64] ;  /* 0x0000000808088981 */ /* 0x004ea6000c1e9900 */
[----:B------:R-:W3:Y:S08]  /*00e0*/  @!P0 LDC.64 R4, c[0x0][0x398] ;  /* 0x0000e600ff048b82 */ /* 0x000ef00000000a00 */
[----:B------:R-:W3:Y:S01]  /*00f0*/  @!P0 LDC.64 R10, c[0x0][0x3b8] ;  /* 0x0000ee00ff0a8b82 */ /* 0x000ee20000000a00 */
[----:B------:R-:W-:Y:S01]  /*0100*/  IMAD.MOV.U32 R30, RZ, RZ, RZ ;  /* 0x000000ffff1e7224 */ /* 0x000fe200078e00ff */
[----:B------:R-:W-:-:S02]  /*0110*/  CS2R R28, SRZ ;  /* 0x00000000001c7805 */ /* 0x000fc4000001ff00 */
[----:B------:R-:W-:Y:S01]  /*0120*/  CS2R R26, SRZ ;  /* 0x00000000001a7805 */ /* 0x000fe2000001ff00 */
[----:B------:R-:W-:Y:S01]  /*0130*/  IMAD.MOV.U32 R0, RZ, RZ, RZ ;  /* 0x000000ffff007224 */ /* 0x000fe200078e00ff */
[----:B------:R-:W-:Y:S01]  /*0140*/  UISETP.GE.AND UP0, UPT, UR4, 0x1, UPT ;  /* 0x000000010400788c */ /* 0x000fe2000bf06270 */
[----:B----4-:R-:W-:Y:S01]  /*0150*/  @!P0 IMAD.WIDE R6, R31, 0x4, R6 ;  /* 0x000000041f068825 */ /* 0x010fe200078e0206 */
[----:B------:R-:W-:-:S03]  /*0160*/  CS2R R24, SRZ ;  /* 0x0000000000187805 */ /* 0x000fc6000001ff00 */
[C---:B-1----:R-:W-:Y:S01]  /*0170*/  @!P0 IMAD.WIDE R2, R31.reuse, 0xc, R2 ;  /* 0x0000000c1f028825 */ /* 0x042fe200078e0202 */
[----:B------:R1:W5:Y:S03]  /*0180*/  @!P0 LDG.E.CONSTANT R26, desc[UR8][R6.64] ;  /* 0x00000008061a8981 */ /* 0x000366000c1e9900 */
[C---:B0-----:R-:W-:Y:S01]  /*0190*/  IMAD R20, R31.reuse, UR5, RZ ;  /* 0x000000051f147c24 */ /* 0x041fe2000f8e02ff */
[----:B------:R1:W5:Y:S01]  /*01a0*/  @!P0 LDG.E.CONSTANT R30, desc[UR8][R2.64] ;  /* 0x00000008021e8981 */ /* 0x000362000c1e9900 */
[----:B---3--:R-:W-:-:S03]  /*01b0*/  @!P0 IMAD.WIDE R4, R31, 0x4, R4 ;  /* 0x000000041f048825 */ /* 0x008fc600078e0204 */
[----:B------:R1:W5:Y:S01]  /*01c0*/  @!P0 LDG.E.CONSTANT R29, desc[UR8][R2.64+0x4] ;  /* 0x00000408021d8981 */ /* 0x000362000c1e9900 */
[----:B------:R-:W-:-:S03]  /*01d0*/  HFMA2 R21, -RZ, RZ, 0, 0 ;  /* 0x00000000ff157431 */ /* 0x000fc600000001ff */
[----:B------:R1:W5:Y:S01]  /*01e0*/  @!P0 LDG.E.CONSTANT R28, desc[UR8][R2.64+0x8] ;  /* 0x00000808021c8981 */ /* 0x000362000c1e9900 */
[----:B------:R-:W-:-:S03]  /*01f0*/  @!P0 IMAD.WIDE R10, R31, 0x4, R10 ;  /* 0x000000041f0a8825 */ /* 0x000fc600078e020a */
[----:B------:R1:W5:Y:S04]  /*0200*/  @!P0 LDG.E.CONSTANT R27, desc[UR8][R4.64] ;  /* 0x00000008041b8981 */ /* 0x000368000c1e9900 */
[----:B------:R1:W5:Y:S01]  /*0210*/  @!P0 LDG.E.CONSTANT R0, desc[UR8][R10.64] ;  /* 0x000000080a008981 */ /* 0x000362000c1e9900 */
[----:B------:R-:W-:Y:S01]  /*0220*/  CS2R R22, SRZ ;  /* 0x0000000000167805 */ /* 0x000fe2000001ff00 */
[----:B--2---:R-:W-:Y:S01]  /*0230*/  @!P0 FMUL R25, R8, 332.0635986328125 ;  /* 0x43a6082408198820 */ /* 0x004fe20000400000 */
[----:B------:R-:W-:-:S04]  /*0240*/  ISETP.GE.AND P0, PT, R31, UR4, PT ;  /* 0x000000041f007c0c */ /* 0x000fc8000bf06270 */
[----:B------:R-:W-:Y:S01]  /*0250*/  SEL R20, R20, RZ, !P0 ;  /* 0x000000ff14147207 */ /* 0x000fe20004000000 */
[----:B-1----:R-:W-:Y:S08]  /*0260*/  BRA.U !UP0, `(.L_x_0) ;  /* 0x0000000d08bc7547 */ /* 0x002ff0000b800000 */
[----:B------:R-:W0:Y:S01]  /*0270*/  S2R R17, SR_CgaCtaId ;  /* 0x0000000000117919 */ /* 0x000e220000008800 */
[----:B------:R-:W-:Y:S01]  /*0280*/  MOV R2, 0x400 ;  /* 0x0000040000027802 */ /* 0x000fe20000000f00 */
[----:B------:R-:W-:Y:S01]  /*0290*/  UIADD3 UR4, UPT, UPT, UR4, 0x7f, URZ ;  /* 0x0000007f04047890 */ /* 0x000fe2000fffe0ff */
[----:B-----5:R-:W-:Y:S01]  /*02a0*/  VIMNMX R0, PT, PT, R0, UR5, PT ;  /* 0x0000000500007c48 */ /* 0x020fe2000bfe0100 */
[----:B------:R-:W-:Y:S01]  /*02b0*/  IMAD.MOV.U32 R21, RZ, RZ, RZ ;  /* 0x000000ffff157224 */ /* 0x000fe200078e00ff */
[----:B------:R-:W-:Y:S01]  /*02c0*/  CS2R R22, SRZ ;  /* 0x0000000000167805 */ /* 0x000fe2000001ff00 */
[----:B------:R-:W-:Y:S01]  /*02d0*/  IMAD.MOV.U32 R19, RZ, RZ, RZ ;  /* 0x000000ffff137224 */ /* 0x000fe200078e00ff */
[----:B------:R-:W-:Y:S01]  /*02e0*/  ISETP.GE.AND P2, PT, R0, 0x1, PT ;  /* 0x000000010000780c */ /* 0x000fe20003f46270 */
[----:B------:R-:W-:Y:S01]  /*02f0*/  IMAD.MOV R18, RZ, RZ, -R0 ;  /* 0x000000ffff127224 */ /* 0x000fe200078e0a00 */
[----:B------:R-:W-:Y:S01]  /*0300*/  MOV R24, RZ ;  /* 0x000000ff00187202 */ /* 0x000fe20000000f00 */
[----:B------:R-:W-:Y:S01]  /*0310*/  USHF.R.U32.HI UR4, URZ, 0x7, UR4 ;  /* 0x00000007ff047899 */ /* 0x000fe20008011604 */
[----:B0-----:R-:W-:-:S05]  /*0320*/  LEA R17, R17, R2, 0x18 ;  /* 0x0000000211117211 */ /* 0x001fca00078ec0ff */
[----:B------:R-:W-:-:S07]  /*0330*/  IMAD R17, R32, 0xc, R17 ;  /* 0x0000000c20117824 */ /* 0x000fce00078e0211 */
.L_x_26:
[----:B0-----:R-:W0:Y:S01]  /*0340*/  LDCU UR5, c[0x0][0x3c4] ;  /* 0x00007880ff0577ac */ /* 0x001e220008000800 */
[C---:B------:R-:W-:Y:S01]  /*0350*/  IMAD R11, R19.reuse, 0x80, R32 ;  /* 0x00000080130b7824 */ /* 0x040fe200078e0220 */
[----:B------:R-:W-:Y:S01]  /*0360*/  MOV R16, R19 ;  /* 0x0000001300107202 */ /* 0x000fe20000000f00 */
[----:B------:R-:W-:Y:S01]  /*0370*/  VIADD R19, R19, 0x1 ;  /* 0x0000000113137836 */ /* 0x000fe20000000000 */
[----:B------:R-:W-:Y:S04]  /*0380*/  BSSY.RECONVERGENT B0, `(.L_x_1) ;  /* 0x0000032000007945 */ /* 0x000fe80003800200 */
[----:B------:R-:W-:Y:S02]  /*0390*/  ISETP.NE.AND P3, PT, R19, UR4, PT ;  /* 0x0000000413007c0c */ /* 0x000fe4000bf65270 */
[----:B0-----:R-:W-:-:S13]  /*03a0*/  ISETP.GE.AND P0, PT, R11, UR5, PT ;  /* 0x000000050b007c0c */ /* 0x001fda000bf06270 */
[----:B-1----:R-:W-:Y:S05]  /*03b0*/  @P0 BRA `(.L_x_2) ;  /* 0x0000000000780947 */ /* 0x002fea0003800000 */
[----:B------:R-:W0:Y:S08]  /*03c0*/  LDC.64 R8, c[0x0][0x380] ;  /* 0x0000e000ff087b82 */ /* 0x000e300000000a00 */
[----:B------:R-:W1:Y:S08]  /*03d0*/  LDC.64 R6, c[0x0][0x398] ;  /* 0x0000e600ff067b82 */ /* 0x000e700000000a00 */
[----:B------:R-:W2:Y:S01]  /*03e0*/  LDC.64 R4, c[0x0][0x3a0] ;  /* 0x0000e800ff047b82 */ /* 0x000ea20000000a00 */
[----:B0-----:R-:W-:-:S07]  /*03f0*/  IMAD.WIDE.U32 R8, R11, 0xc, R8 ;  /* 0x0000000c0b087825 */ /* 0x001fce00078e0008 */
[----:B------:R-:W0:Y:S01]  /*0400*/  LDC.64 R2, c[0x0][0x3a8] ;  /* 0x0000ea00ff027b82 */ /* 0x000e220000000a00 */
[----:B------:R-:W3:Y:S01]  /*0410*/  LDG.E.CONSTANT R0, desc[UR8][R8.64] ;  /* 0x0000000808007981 */ /* 0x000ee2000c1e9900 */
[----:B-1----:R-:W-:-:S03]  /*0420*/  IMAD.WIDE.U32 R6, R11, 0x4, R6 ;  /* 0x000000040b067825 */ /* 0x002fc600078e0006 */
[----:B------:R-:W4:Y:S04]  /*0430*/  LDG.E.CONSTANT R10, desc[UR8][R8.64+0x4] ;  /* 0x00000408080a7981 */ /* 0x000f28000c1e9900 */
[----:B------:R1:W4:Y:S01]  /*0440*/  LDG.E.CONSTANT R12, desc[UR8][R8.64+0x8] ;  /* 0x00000808080c7981 */ /* 0x000322000c1e9900 */
[----:B--2---:R-:W-:-:S03]  /*0450*/  IMAD.WIDE.U32 R4, R11, 0x4, R4 ;  /* 0x000000040b047825 */ /* 0x004fc600078e0004 */
[----:B------:R2:W4:Y:S04]  /*0460*/  LDG.E.CONSTANT R6, desc[UR8][R6.64] ;  /* 0x0000000806067981 */ /* 0x000528000c1e9900 */
[----:B------:R-:W4:Y:S01]  /*0470*/  LDG.E.CONSTANT R4, desc[UR8][R4.64] ;  /* 0x0000000804047981 */ /* 0x000f22000c1e9900 */
[----:B0-----:R-:W-:-:S06]  /*0480*/  IMAD.WIDE.U32 R2, R11, 0x4, R2 ;  /* 0x000000040b027825 */ /* 0x001fcc00078e0002 */
[----:B------:R0:W5:Y:S01]  /*0490*/  LDG.E.CONSTANT R2, desc[UR8][R2.64] ;  /* 0x0000000802027981 */ /* 0x000162000c1e9900 */
[----:B------:R-:W1:Y:S01]  /*04a0*/  S2UR UR7, SR_CgaCtaId ;  /* 0x00000000000779c3 */ /* 0x000e620000008800 */
[----:B------:R-:W-:Y:S02]  /*04b0*/  UMOV UR6, 0x400 ;  /* 0x0000040000067882 */ /* 0x000fe40000000000 */
[----:B------:R-:W-:-:S04]  /*04c0*/  IMAD.U32 R13, RZ, RZ, UR6 ;  /* 0x00000006ff0d7e24 */ /* 0x000fc8000f8e00ff */
[C---:B------:R-:W-:Y:S02]  /*04d0*/  VIADD R14, R13.reuse, 0x600 ;  /* 0x000006000d0e7836 */ /* 0x040fe40000000000 */
[----:B------:R-:W-:Y:S01]  /*04e0*/  VIADD R34, R13, 0x800 ;  /* 0x000008000d227836 */ /* 0x000fe20000000000 */
[----:B-1----:R-:W-:-:S04]  /*04f0*/  MOV R11, UR7 ;  /* 0x00000007000b7c02 */ /* 0x002fc80008000f00 */
[C---:B------:R-:W-:Y:S02]  /*0500*/  LEA R9, R11.reuse, R14, 0x18 ;  /* 0x0000000e0b097211 */ /* 0x040fe400078ec0ff */
[----:B--2---:R-:W-:Y:S02]  /*0510*/  LEA R7, R11, R34, 0x18 ;  /* 0x000000220b077211 */ /* 0x004fe400078ec0ff */
[----:B------:R-:W-:-:S03]  /*0520*/  LEA R9, R32, R9, 0x2 ;  /* 0x0000000920097211 */ /* 0x000fc600078e10ff */
[----:B------:R-:W-:Y:S01]  /*0530*/  IMAD R7, R32, 0x4, R7 ;  /* 0x0000000420077824 */ /* 0x000fe200078e0207 */
[----:B---3--:R0:W-:Y:S04]  /*0540*/  STS [R17], R0 ;  /* 0x0000000011007388 */ /* 0x0081e80000000800 */
[----:B----4-:R0:W-:Y:S04]  /*0550*/  STS [R17+0x4], R10 ;  /* 0x0000040a11007388 */ /* 0x0101e80000000800 */
[----:B------:R0:W-:Y:S04]  /*0560*/  STS [R17+0x8], R12 ;  /* 0x0000080c11007388 */ /* 0x0001e80000000800 */
[----:B------:R0:W-:Y:S04]  /*0570*/  STS [R9], R6 ;  /* 0x0000000609007388 */ /* 0x0001e80000000800 */
[----:B------:R0:W-:Y:S01]  /*0580*/  STS [R7], R4 ;  /* 0x0000000407007388 */ /* 0x0001e20000000800 */
[----:B------:R-:W-:Y:S05]  /*0590*/  BRA `(.L_x_3) ;  /* 0x0000000000407947 */ /* 0x000fea0003800000 */
.L_x_2:
[----:B------:R-:W0:Y:S01]  /*05a0*/  S2UR UR7, SR_CgaCtaId ;  /* 0x00000000000779c3 */ /* 0x000e220000008800 */
[----:B------:R-:W-:Y:S01]  /*05b0*/  UMOV UR6, 0x400 ;  /* 0x0000040000067882 */ /* 0x000fe20000000000 */
[----:B------:R1:W-:Y:S01]  /*05c0*/  STS [R17], RZ ;  /* 0x000000ff11007388 */ /* 0x0003e20000000800 */
[----:B------:R-:W-:-:S03]  /*05d0*/  IMAD.U32 R13, RZ, RZ, UR6 ;  /* 0x00000006ff0d7e24 */ /* 0x000fc6000f8e00ff */
[----:B------:R1:W-:Y:S01]  /*05e0*/  STS [R17+0x4], RZ ;  /* 0x000004ff11007388 */ /* 0x0003e20000000800 */
[C---:B------:R-:W-:Y:S02]  /*05f0*/  VIADD R0, R13.reuse, 0x600 ;  /* 0x000006000d007836 */ /* 0x040fe40000000000 */
[----:B------:R-:W-:Y:S01]  /*0600*/  VIADD R2, R13, 0x800 ;  /* 0x000008000d027836 */ /* 0x000fe20000000000 */
[----:B------:R1:W-:Y:S01]  /*0610*/  STS [R17+0x8], RZ ;  /* 0x000008ff11007388 */ /* 0x0003e20000000800 */
[----:B0-----:R-:W-:-:S04]  /*0620*/  MOV R11, UR7 ;  /* 0x00000007000b7c02 */ /* 0x001fc80008000f00 */
[C---:B------:R-:W-:Y:S02]  /*0630*/  LEA R3, R11.reuse, R0, 0x18 ;  /* 0x000000000b037211 */ /* 0x040fe400078ec0ff */
[----:B------:R-:W-:Y:S01]  /*0640*/  LEA R5, R11, R2, 0x18 ;  /* 0x000000020b057211 */ /* 0x000fe200078ec0ff */
[----:B------:R-:W-:Y:S01]  /*0650*/  IMAD.MOV.U32 R2, RZ, RZ, RZ ;  /* 0x000000ffff027224 */ /* 0x000fe200078e00ff */
[----:B------:R-:W-:-:S03]  /*0660*/  LEA R3, R32, R3, 0x2 ;  /* 0x0000000320037211 */ /* 0x000fc600078e10ff */
[----:B------:R-:W-:Y:S02]  /*0670*/  IMAD R5, R32, 0x4, R5 ;  /* 0x0000000420057824 */ /* 0x000fe400078e0205 */
[----:B------:R1:W-:Y:S04]  /*0680*/  STS [R3], RZ ;  /* 0x000000ff03007388 */ /* 0x0003e80000000800 */
[----:B------:R1:W-:Y:S02]  /*0690*/  STS [R5], RZ ;  /* 0x000000ff05007388 */ /* 0x0003e40000000800 */
.L_x_3:
[----:B------:R-:W-:Y:S05]  /*06a0*/  BSYNC.RECONVERGENT B0 ;  /* 0x0000000000007941 */ /* 0x000fea0003800200 */
.L_x_1:
[----:B0-----:R-:W-:Y:S01]  /*06b0*/  IADD3 R0, PT, PT, R13, 0xa00, RZ ;  /* 0x00000a000d007810 */ /* 0x001fe20007ffe0ff */
[----:B------:R-:W-:Y:S01]  /*06c0*/  BSSY.RECONVERGENT B1, `(.L_x_4) ;  /* 0x00000a7000017945 */ /* 0x000fe20003800200 */
[----:B------:R-:W-:Y:S02]  /*06d0*/  ISETP.GE.AND P0, PT, R31, UR5, PT ;  /* 0x000000051f007c0c */ /* 0x000fe4000bf06270 */
[----:B------:R-:W-:-:S05]  /*06e0*/  LEA R11, R11, R0, 0x18 ;  /* 0x000000000b0b7211 */ /* 0x000fca00078ec0ff */
[----:B------:R-:W-:-:S05]  /*06f0*/  IMAD R11, R32, 0x4, R11 ;  /* 0x00000004200b7824 */ /* 0x000fca00078e020b */
[----:B-----5:R0:W-:Y:S01]  /*0700*/  STS [R11], R2 ;  /* 0x000000020b007388 */ /* 0x0201e20000000800 */
[----:B------:R-:W-:Y:S06]  /*0710*/  BAR.SYNC.DEFER_BLOCKING 0x0 ;  /* 0x0000000000007b1d */ /* 0x000fec0000010000 */
[----:B------:R-:W-:Y:S05]  /*0720*/  @P0 BRA `(.L_x_5) ;  /* 0x0000000800800947 */ /* 0x000fea0003800000 */
[----:B------:R-:W-:-:S07]  /*0730*/  IMAD.MOV.U32 R15, RZ, RZ, RZ ;  /* 0x000000ffff0f7224 */ /* 0x000fce00078e00ff */
.L_x_25:
[----:B------:R-:W2:Y:S01]  /*0740*/  LDCU UR5, c[0x0][0x3c4] ;  /* 0x00007880ff0577ac */ /* 0x000ea20008000800 */
[----:B------:R-:W-:Y:S01]  /*0750*/  LEA R14, R16, R15, 0x7 ;  /* 0x0000000f100e7211 */ /* 0x000fe200078e38ff */
[----:B------:R-:W-:Y:S03]  /*0760*/  BSSY.RECONVERGENT B0, `(.L_x_6) ;  /* 0x0000099000007945 */ /* 0x000fe60003800200 */
[----:B------:R-:W-:-:S04]  /*0770*/  ISETP.NE.AND P0, PT, R14, R31, PT ;  /* 0x0000001f0e00720c */ /* 0x000fc80003f05270 */
[----:B--2---:R-:W-:-:S13]  /*0780*/  ISETP.GE.OR P0, PT, R14, UR5, !P0 ;  /* 0x000000050e007c0c */ /* 0x004fda000c706670 */
[----:B------:R-:W-:Y:S05]  /*0790*/  @P0 BRA `(.L_x_7) ;  /* 0x0000000800540947 */ /* 0x000fea0003800000 */
[----:B------:R-:W-:Y:S05]  /*07a0*/  @!P2 BRA `(.L_x_8) ;  /* 0x00000000002ca947 */ /* 0x000fea0003800000 */
[----:B-1----:R-:W-:Y:S02]  /*07b0*/  IMAD.MOV.U32 R5, RZ, RZ, R20 ;  /* 0x000000ffff057224 */ /* 0x002fe400078e0014 */
[----:B------:R-:W-:-:S07]  /*07c0*/  IMAD.MOV.U32 R0, RZ, RZ, R18 ;  /* 0x000000ffff007224 */ /* 0x000fce00078e0012 */
.L_x_9:
[----:B0-----:R-:W0:Y:S02]  /*07d0*/  LDC.64 R2, c[0x0][0x3b0] ;  /* 0x0000ec00ff027b82 */ /* 0x001e240000000a00 */
[----:B0-----:R-:W-:-:S06]  /*07e0*/  IMAD.WIDE R2, R5, 0x4, R2 ;  /* 0x0000000405027825 */ /* 0x001fcc00078e0202 */
[----:B------:R-:W2:Y:S02]  /*07f0*/  LDG.E.CONSTANT R3, desc[UR8][R2.64] ;  /* 0x0000000802037981 */ /* 0x000ea4000c1e9900 */
[----:B--2---:R-:W-:-:S13]  /*0800*/  ISETP.NE.AND P0, PT, R3, R14, PT ;  /* 0x0000000e0300720c */ /* 0x004fda0003f05270 */
[----:B------:R-:W-:Y:S05]  /*0810*/  @!P0 BRA `(.L_x_7) ;  /* 0x0000000800348947 */ /* 0x000fea0003800000 */
[----:B------:R-:W-:Y:S01]  /*0820*/  IADD3 R0, PT, PT, R0, 0x1, RZ ;  /* 0x0000000100007810 */ /* 0x000fe20007ffe0ff */
[----:B------:R-:W-:-:S03]  /*0830*/  VIADD R5, R5, 0x1 ;  /* 0x0000000105057836 */ /* 0x000fc60000000000 */
[----:B------:R-:W-:-:S13]  /*0840*/  ISETP.NE.AND P0, PT, R0, RZ, PT ;  /* 0x000000ff0000720c */ /* 0x000fda0003f05270 */
[----:B------:R-:W-:Y:S05]  /*0850*/  @P0 BRA `(.L_x_9) ;  /* 0xfffffffc00dc0947 */ /* 0x000fea000383ffff */
.L_x_8:
[----:B-1----:R-:W1:Y:S01]  /*0860*/  S2R R5, SR_CgaCtaId ;  /* 0x0000000000057919 */ /* 0x002e620000008800 */
[----:B------:R-:W-:-:S04]  /*0870*/  MOV R4, 0x400 ;  /* 0x0000040000047802 */ /* 0x000fc80000000f00 */
[----:B-1----:R-:W-:-:S05]  /*0880*/  LEA R0, R5, R4, 0x18 ;  /* 0x0000000405007211 */ /* 0x002fca00078ec0ff */
[----:B------:R-:W-:-:S05]  /*0890*/  IMAD R0, R15, 0xc, R0 ;  /* 0x0000000c0f007824 */ /* 0x000fca00078e0200 */
[----:B0-----:R-:W0:Y:S04]  /*08a0*/  LDS R2, [R0+0x4] ;  /* 0x0000040000027984 */ /* 0x001e280000000800 */
[----:B------:R-:W1:Y:S04]  /*08b0*/  LDS R3, [R0] ;  /* 0x0000000000037984 */ /* 0x000e680000000800 */
[----:B------:R-:W2:Y:S01]  /*08c0*/  LDS R11, [R0+0x8] ;  /* 0x00000800000b7984 */ /* 0x000ea20000000800 */
[----:B0-----:R-:W-:Y:S01]  /*08d0*/  FADD R13, R2, -R29 ;  /* 0x8000001d020d7221 */ /* 0x001fe20000000000 */
[----:B-1----:R-:W-:-:S03]  /*08e0*/  FADD R12, R3, -R30 ;  /* 0x8000001e030c7221 */ /* 0x002fc60000000000 */
[----:B------:R-:W-:Y:S01]  /*08f0*/  FMUL R3, R13, R13 ;  /* 0x0000000d0d037220 */ /* 0x000fe20000400000 */
[----:B--2---:R-:W-:-:S03]  /*0900*/  FADD R11, R11, -R28 ;  /* 0x8000001c0b0b7221 */ /* 0x004fc60000000000 */
[----:B------:R-:W-:-:S04]  /*0910*/  FFMA R36, R12, R12, R3 ;  /* 0x0000000c0c247223 */ /* 0x000fc80000000003 */
[----:B------:R-:W-:-:S05]  /*0920*/  FFMA R36, R11, R11, R36 ;  /* 0x0000000b0b247223 */ /* 0x000fca0000000024 */
[----:B------:R-:W-:-:S13]  /*0930*/  FSETP.GT.AND P0, PT, R36, 100, PT ;  /* 0x42c800002400780b */ /* 0x000fda0003f04000 */
[----:B------:R-:W-:Y:S05]  /*0940*/  @P0 BRA `(.L_x_7) ;  /* 0x0000000400e80947 */ /* 0x000fea0003800000 */
[C---:B------:R-:W-:Y:S01]  /*0950*/  VIADD R0, R4.reuse, 0x800 ;  /* 0x0000080004007836 */ /* 0x040fe20000000000 */
[----:B------:R-:W-:Y:S01]  /*0960*/  BSSY.RECONVERGENT B2, `(.L_x_10) ;  /* 0x0000018000027945 */ /* 0x000fe20003800200 */
[----:B------:R-:W-:-:S03]  /*0970*/  VIADD R4, R4, 0x600 ;  /* 0x0000060004047836 */ /* 0x000fc60000000000 */
[----:B------:R-:W-:-:S04]  /*0980*/  LEA R0, R5, R0, 0x18 ;  /* 0x0000000005007211 */ /* 0x000fc800078ec0ff */
[----:B------:R-:W-:Y:S02]  /*0990*/  LEA R2, R15, R0, 0x2 ;  /* 0x000000000f027211 */ /* 0x000fe400078e10ff */
[----:B------:R-:W-:-:S03]  /*09a0*/  LEA R0, R5, R4, 0x18 ;  /* 0x0000000405007211 */ /* 0x000fc600078ec0ff */
[----:B------:R-:W0:Y:S02]  /*09b0*/  LDS R3, [R2] ;  /* 0x0000000002037984 */ /* 0x000e240000000800 */
[----:B------:R-:W-:-:S06]  /*09c0*/  IMAD R0, R15, 0x4, R0 ;  /* 0x000000040f007824 */ /* 0x000fcc00078e0200 */
[----:B------:R-:W1:Y:S01]  /*09d0*/  LDS R0, [R0] ;  /* 0x0000000000007984 */ /* 0x000e620000000800 */
[----:B0-----:R-:W-:-:S04]  /*09e0*/  FMUL R5, R3, R26 ;  /* 0x0000001a03057220 */ /* 0x001fc80000400000 */
[----:B------:R0:W2:Y:S01]  /*09f0*/  MUFU.RSQ R6, R5 ;  /* 0x0000000500067308 */ /* 0x0000a20000001400 */
[----:B------:R-:W-:Y:S01]  /*0a00*/  IADD3 R3, PT, PT, R5, -0xd000000, RZ ;  /* 0xf300000005037810 */ /* 0x000fe20007ffe0ff */
[----:B-1----:R-:W-:-:S03]  /*0a10*/  FADD R4, R0, R27 ;  /* 0x0000001b00047221 */ /* 0x002fc60000000000 */
[----:B------:R-:W-:Y:S01]  /*0a20*/  ISETP.GT.U32.AND P0, PT, R3, 0x727fffff, PT ;  /* 0x727fffff0300780c */ /* 0x000fe20003f04070 */
[----:B------:R-:W-:-:S12]  /*0a30*/  FMUL R4, R4, 0.5 ;  /* 0x3f00000004047820 */ /* 0x000fd80000400000 */
[----:B0-2---:R-:W-:Y:S05]  /*0a40*/  @!P0 BRA `(.L_x_11) ;  /* 0x0000000000148947 */ /* 0x005fea0003800000 */
[----:B------:R-:W-:Y:S01]  /*0a50*/  IMAD.MOV.U32 R0, RZ, RZ, R5 ;  /* 0x000000ffff007224 */ /* 0x000fe200078e0005 */
[----:B------:R-:W-:-:S07]  /*0a60*/  MOV R2, 0xa80 ;  /* 0x00000a8000027802 */ /* 0x000fce0000000f00 */
[----:B------:R-:W-:Y:S05]  /*0a70*/  CALL.REL.NOINC `($__internal_1_$__cuda_sm20_sqrt_rn_f32_slowpath) ;  /* 0x0000000c00107944 */ /* 0x000fea0003c00000 */
[----:B------:R-:W-:Y:S01]  /*0a80*/  IMAD.MOV.U32 R10, RZ, RZ, R7 ;  /* 0x000000ffff0a7224 */ /* 0x000fe200078e0007 */
[----:B------:R-:W-:Y:S06]  /*0a90*/  BRA `(.L_x_12) ;  /* 0x0000000000107947 */ /* 0x000fec0003800000 */
.L_x_11:
[----:B------:R-:W-:Y:S01]  /*0aa0*/  FMUL.FTZ R10, R5, R6 ;  /* 0x00000006050a7220 */ /* 0x000fe20000410000 */
[----:B------:R-:W-:-:S03]  /*0ab0*/  FMUL.FTZ R0, R6, 0.5 ;  /* 0x3f00000006007820 */ /* 0x000fc60000410000 */
[----:B------:R-:W-:-:S04]  /*0ac0*/  FFMA R3, -R10, R10, R5 ;  /* 0x0000000a0a037223 */ /* 0x000fc80000000105 */
[----:B------:R-:W-:-:S07]  /*0ad0*/  FFMA R10, R3, R0, R10 ;  /* 0x00000000030a7223 */ /* 0x000fce000000000a */
.L_x_12:
[----:B------:R-:W-:Y:S05]  /*0ae0*/  BSYNC.RECONVERGENT B2 ;  /* 0x0000000000027941 */ /* 0x000fea0003800200 */
.L_x_10:
[----:B------:R-:W-:Y:S01]  /*0af0*/  FADD R5, R36, 0.25 ;  /* 0x3e80000024057421 */ /* 0x000fe20000000000 */
[----:B------:R-:W-:Y:S01]  /*0b00*/  FMUL R4, R4, R4 ;  /* 0x0000000404047220 */ /* 0x000fe20000400000 */
[----:B------:R-:W-:Y:S02]  /*0b10*/  BSSY.RECONVERGENT B2, `(.L_x_13) ;  /* 0x0000010000027945 */ /* 0x000fe40003800200 */
[----:B------:R-:W-:Y:S01]  /*0b20*/  FMUL R0, R5, R5 ;  /* 0x0000000505007220 */ /* 0x000fe20000400000 */
[----:B------:R-:W-:-:S03]  /*0b30*/  FMUL R9, R4, R4 ;  /* 0x0000000404097220 */ /* 0x000fc60000400000 */
[----:B------:R-:W-:Y:S01]  /*0b40*/  FMUL R7, R5, R0 ;  /* 0x0000000005077220 */ /* 0x000fe20000400000 */
[----:B------:R-:W-:-:S04]  /*0b50*/  FMUL R9, R4, R9 ;  /* 0x0000000904097220 */ /* 0x000fc80000400000 */
[----:B------:R-:W-:-:S04]  /*0b60*/  IADD3 R0, PT, PT, R7, 0x1800000, RZ ;  /* 0x0180000007007810 */ /* 0x000fc80007ffe0ff */
[----:B------:R-:W-:-:S04]  /*0b70*/  LOP3.LUT R0, R0, 0x7f800000, RZ, 0xc0, !PT ;  /* 0x7f80000000007812 */ /* 0x000fc800078ec0ff */
[----:B------:R-:W-:-:S13]  /*0b80*/  ISETP.GT.U32.AND P0, PT, R0, 0x1ffffff, PT ;  /* 0x01ffffff0000780c */ /* 0x000fda0003f04070 */
[----:B------:R-:W-:Y:S05]  /*0b90*/  @P0 BRA `(.L_x_14) ;  /* 0x00000000000c0947 */ /* 0x000fea0003800000 */
[----:B------:R-:W-:-:S07]  /*0ba0*/  MOV R4, 0xbc0 ;  /* 0x00000bc000047802 */ /* 0x000fce0000000f00 */
[----:B------:R-:W-:Y:S05]  /*0bb0*/  CALL.REL.NOINC `($__internal_0_$__cuda_sm20_rcp_rn_f32_slowpath) ;  /* 0x0000000400e47944 */ /* 0x000fea0003c00000 */
[----:B------:R-:W-:Y:S05]  /*0bc0*/  BRA `(.L_x_15) ;  /* 0x0000000000107947 */ /* 0x000fea0003800000 */
.L_x_14:
[----:B------:R-:W0:Y:S02]  /*0bd0*/  MUFU.RCP R0, R7 ;  /* 0x0000000700007308 */ /* 0x000e240000001000 */
[----:B0-----:R-:W-:-:S04]  /*0be0*/  FFMA R2, R7, R0, -1 ;  /* 0xbf80000007027423 */ /* 0x001fc80000000000 */
[----:B------:R-:W-:-:S04]  /*0bf0*/  FADD.FTZ R3, -R2, -RZ ;  /* 0x800000ff02037221 */ /* 0x000fc80000010100 */
[----:B------:R-:W-:-:S07]  /*0c00*/  FFMA R0, R0, R3, R0 ;  /* 0x0000000300007223 */ /* 0x000fce0000000000 */
.L_x_15:
[----:B------:R-:W-:Y:S05]  /*0c10*/  BSYNC.RECONVERGENT B2 ;  /* 0x0000000000027941 */ /* 0x000fea0003800200 */
.L_x_13:
[----:B------:R-:W0:Y:S01]  /*0c20*/  MUFU.RCP R4, R5 ;  /* 0x0000000500047308 */ /* 0x000e220000001000 */
[----:B------:R-:W-:Y:S01]  /*0c30*/  FMUL R9, R9, R0 ;  /* 0x0000000009097220 */ /* 0x000fe20000400000 */
[----:B------:R-:W-:Y:S01]  /*0c40*/  FMUL R0, R10, 24 ;  /* 0x41c000000a007820 */ /* 0x000fe20000400000 */
[----:B------:R-:W-:Y:S02]  /*0c50*/  BSSY.RECONVERGENT B2, `(.L_x_16) ;  /* 0x000000f000027945 */ /* 0x000fe40003800200 */
[----:B------:R-:W-:-:S04]  /*0c60*/  FADD R2, R9, R9 ;  /* 0x0000000909027221 */ /* 0x000fc80000000000 */
[----:B------:R-:W-:-:S04]  /*0c70*/  FFMA R3, R9, R2, -R9 ;  /* 0x0000000209037223 */ /* 0x000fc80000000809 */
[----:B------:R-:W-:-:S04]  /*0c80*/  FMUL R0, R0, R3 ;  /* 0x0000000300007220 */ /* 0x000fc80000400000 */
[----:B------:R-:W1:Y:S01]  /*0c90*/  FCHK P0, R0, R5 ;  /* 0x0000000500007302 */ /* 0x000e620000000000 */
[----:B0-----:R-:W-:-:S04]  /*0ca0*/  FFMA R7, -R5, R4, 1 ;  /* 0x3f80000005077423 */ /* 0x001fc80000000104 */
[----:B------:R-:W-:-:S04]  /*0cb0*/  FFMA R7, R4, R7, R4 ;  /* 0x0000000704077223 */ /* 0x000fc80000000004 */
[----:B------:R-:W-:-:S04]  /*0cc0*/  FFMA R8, R0, R7, RZ ;  /* 0x0000000700087223 */ /* 0x000fc800000000ff */
[----:B------:R-:W-:-:S04]  /*0cd0*/  FFMA R2, -R5, R8, R0 ;  /* 0x0000000805027223 */ /* 0x000fc80000000100 */
[----:B------:R-:W-:Y:S01]  /*0ce0*/  FFMA R8, R7, R2, R8 ;  /* 0x0000000207087223 */ /* 0x000fe20000000008 */
[----:B-1----:R-:W-:Y:S06]  /*0cf0*/  @!P0 BRA `(.L_x_17) ;  /* 0x0000000000108947 */ /* 0x002fec0003800000 */
[----:B------:R-:W-:Y:S01]  /*0d00*/  IMAD.MOV.U32 R2, RZ, RZ, R5 ;  /* 0x000000ffff027224 */ /* 0x000fe200078e0005 */
[----:B------:R-:W-:-:S07]  /*0d10*/  MOV R34, 0xd30 ;  /* 0x00000d3000227802 */ /* 0x000fce0000000f00 */
[----:B------:R-:W-:Y:S05]  /*0d20*/  CALL.REL.NOINC `($__internal_2_$__cuda_sm3x_div_rn_noftz_f32_slowpath) ;  /* 0x0000000800bc7944 */ /* 0x000fea0003c00000 */
[----:B------:R-:W-:-:S07]  /*0d30*/  MOV R8, R3 ;  /* 0x0000000300087202 */ /* 0x000fce0000000f00 */
.L_x_17:
[----:B------:R-:W-:Y:S05]  /*0d40*/  BSYNC.RECONVERGENT B2 ;  /* 0x0000000000027941 */ /* 0x000fea0003800200 */
.L_x_16:
[----:B------:R-:W-:Y:S01]  /*0d50*/  FADD R0, R36, 9.9999999747524270788e-07 ;  /* 0x358637bd24007421 */ /* 0x000fe20000000000 */
[----:B------:R-:W-:Y:S03]  /*0d60*/  BSSY.RECONVERGENT B2, `(.L_x_18) ;  /* 0x000000c000027945 */ /* 0x000fe60003800200 */
[----:B------:R-:W-:Y:S01]  /*0d70*/  VIADD R2, R0, 0xf3000000 ;  /* 0xf300000000027836 */ /* 0x000fe20000000000 */
[----:B------:R0:W1:Y:S04]  /*0d80*/  MUFU.RSQ R3, R0 ;  /* 0x0000000000037308 */ /* 0x0000680000001400 */
[----:B------:R-:W-:-:S13]  /*0d90*/  ISETP.GT.U32.AND P0, PT, R2, 0x727fffff, PT ;  /* 0x727fffff0200780c */ /* 0x000fda0003f04070 */
[----:B01----:R-:W-:Y:S05]  /*0da0*/  @!P0 BRA `(.L_x_19) ;  /* 0x00000000000c8947 */ /* 0x003fea0003800000 */
[----:B------:R-:W-:-:S07]  /*0db0*/  MOV R2, 0xdd0 ;  /* 0x00000dd000027802 */ /* 0x000fce0000000f00 */
[----:B------:R-:W-:Y:S05]  /*0dc0*/  CALL.REL.NOINC `($__internal_1_$__cuda_sm20_sqrt_rn_f32_slowpath) ;  /* 0x00000008003c7944 */ /* 0x000fea0003c00000 */
[----:B------:R-:W-:Y:S05]  /*0dd0*/  BRA `(.L_x_20) ;  /* 0x0000000000107947 */ /* 0x000fea0003800000 */
.L_x_19:
[----:B------:R-:W-:Y:S01]  /*0de0*/  FMUL.FTZ R7, R0, R3 ;  /* 0x0000000300077220 */ /* 0x000fe20000410000 */
[----:B------:R-:W-:-:S03]  /*0df0*/  FMUL.FTZ R2, R3, 0.5 ;  /* 0x3f00000003027820 */ /* 0x000fc60000410000 */
[----:B------:R-:W-:-:S04]  /*0e00*/  FFMA R0, -R7, R7, R0 ;  /* 0x0000000707007223 */ /* 0x000fc80000000100 */
[----:B------:R-:W-:-:S07]  /*0e10*/  FFMA R7, R0, R2, R7 ;  /* 0x0000000200077223 */ /* 0x000fce0000000007 */
.L_x_20:
[----:B------:R-:W-:Y:S05]  /*0e20*/  BSYNC.RECONVERGENT B2 ;  /* 0x0000000000027941 */ /* 0x000fea0003800200 */
.L_x_18:
[----:B------:R-:W0:Y:S01]  /*0e30*/  S2UR UR6, SR_CgaCtaId ;  /* 0x00000000000679c3 */ /* 0x000e220000008800 */
[----:B------:R-:W-:Y:S01]  /*0e40*/  UMOV UR5, 0x400 ;  /* 0x0000040000057882 */ /* 0x000fe20000000000 */
[----:B------:R-:W-:Y:S01]  /*0e50*/  FFMA R33, R36, R7, 9.9999999747524270788e-07 ;  /* 0x358637bd24217423 */ /* 0x000fe20000000007 */
[----:B------:R-:W-:Y:S01]  /*0e60*/  UIADD3 UR5, UPT, UPT, UR5, 0xa00, URZ ;  /* 0x00000a0005057890 */ /* 0x000fe2000fffe0ff */
[----:B------:R-:W-:Y:S02]  /*0e70*/  BSSY.RECONVERGENT B2, `(.L_x_21) ;  /* 0x0000010000027945 */ /* 0x000fe40003800200 */
[----:B------:R-:W1:Y:S02]  /*0e80*/  MUFU.RCP R3, R33 ;  /* 0x0000002100037308 */ /* 0x000e640000001000 */
[----:B-1----:R-:W-:Y:S01]  /*0e90*/  FFMA R4, -R33, R3, 1 ;  /* 0x3f80000021047423 */ /* 0x002fe20000000103 */
[----:B0-----:R-:W-:-:S03]  /*0ea0*/  ULEA UR5, UR6, UR5, 0x18 ;  /* 0x0000000506057291 */ /* 0x001fc6000f8ec0ff */
[----:B------:R-:W-:-:S03]  /*0eb0*/  FFMA R3, R3, R4, R3 ;  /* 0x0000000403037223 */ /* 0x000fc60000000003 */
[----:B------:R-:W-:-:S05]  /*0ec0*/  LEA R2, R15, UR5, 0x2 ;  /* 0x000000050f027c11 */ /* 0x000fca000f8e10ff */
[----:B------:R-:W0:Y:S02]  /*0ed0*/  LDS R0, [R2] ;  /* 0x0000000002007984 */ /* 0x000e240000000800 */
[----:B0-----:R-:W-:-:S04]  /*0ee0*/  FMUL R0, R0, R25 ;  /* 0x0000001900007220 */ /* 0x001fc80000400000 */
[----:B------:R-:W0:Y:S01]  /*0ef0*/  FCHK P0, R0, R33 ;  /* 0x0000002100007302 */ /* 0x000e220000000000 */
[----:B------:R-:W-:-:S04]  /*0f00*/  FFMA R4, R0, R3, RZ ;  /* 0x0000000300047223 */ /* 0x000fc800000000ff */
[----:B------:R-:W-:-:S04]  /*0f10*/  FFMA R5, -R33, R4, R0 ;  /* 0x0000000421057223 */ /* 0x000fc80000000100 */
[----:B------:R-:W-:Y:S01]  /*0f20*/  FFMA R3, R3, R5, R4 ;  /* 0x0000000503037223 */ /* 0x000fe20000000004 */
[----:B0-----:R-:W-:Y:S06]  /*0f30*/  @!P0 BRA `(.L_x_22) ;  /* 0x00000000000c8947 */ /* 0x001fec0003800000 */
[----:B------:R-:W-:Y:S02]  /*0f40*/  MOV R2, R33 ;  /* 0x0000002100027202 */ /* 0x000fe40000000f00 */
[----:B------:R-:W-:-:S07]  /*0f50*/  MOV R34, 0xf70 ;  /* 0x00000f7000227802 */ /* 0x000fce0000000f00 */
[----:B------:R-:W-:Y:S05]  /*0f60*/  CALL.REL.NOINC `($__internal_2_$__cuda_sm3x_div_rn_noftz_f32_slowpath) ;  /* 0x00000008002c7944 */ /* 0x000fea0003c00000 */
.L_x_22:
[----:B------:R-:W-:Y:S05]  /*0f70*/  BSYNC.RECONVERGENT B2 ;  /* 0x0000000000027941 */ /* 0x000fea0003800200 */
.L_x_21:
[----:B------:R-:W-:Y:S01]  /*0f80*/  ISETP.GT.AND P0, PT, R14, R31, PT ;  /* 0x0000001f0e00720c */ /* 0x000fe20003f04270 */
[----:B------:R-:W-:-:S04]  /*0f90*/  FADD R3, R3, R8 ;  /* 0x0000000803037221 */ /* 0x000fc80000000000 */
[-C--:B------:R-:W-:Y:S01]  /*0fa0*/  FFMA R23, R12, R3.reuse, R23 ;  /* 0x000000030c177223 */ /* 0x080fe20000000017 */
[-C--:B------:R-:W-:Y:S01]  /*0fb0*/  FFMA R24, R13, R3.reuse, R24 ;  /* 0x000000030d187223 */ /* 0x080fe20000000018 */
[----:B------:R-:W-:-:S06]  /*0fc0*/  FFMA R22, R11, R3, R22 ;  /* 0x000000030b167223 */ /* 0x000fcc0000000016 */
[----:B------:R-:W-:Y:S05]  /*0fd0*/  @!P0 BRA `(.L_x_7) ;  /* 0x0000000000448947 */ /* 0x000fea0003800000 */
[----:B------:R-:W0:Y:S01]  /*0fe0*/  MUFU.RCP R2, R7 ;  /* 0x0000000700027308 */ /* 0x000e220000001000 */
[----:B------:R-:W-:Y:S01]  /*0ff0*/  BSSY.RECONVERGENT B2, `(.L_x_23) ;  /* 0x000000d000027945 */ /* 0x000fe20003800200 */
[----:B------:R-:W-:Y:S01]  /*1000*/  FMUL R10, R10, 4 ;  /* 0x408000000a0a7820 */ /* 0x000fe20000400000 */
[----:B------:R-:W-:-:S05]  /*1010*/  FFMA R9, R9, R9, -R9 ;  /* 0x0000000909097223 */ /* 0x000fca0000000809 */
[----:B------:R-:W1:Y:S01]  /*1020*/  FCHK P0, R0, R7 ;  /* 0x0000000700007302 */ /* 0x000e620000000000 */
[----:B0-----:R-:W-:-:S04]  /*1030*/  FFMA R3, R2, -R7, 1 ;  /* 0x3f80000002037423 */ /* 0x001fc80000000807 */
[----:B------:R-:W-:-:S04]  /*1040*/  FFMA R3, R2, R3, R2 ;  /* 0x0000000302037223 */ /* 0x000fc80000000002 */
[----:B------:R-:W-:-:S04]  /*1050*/  FFMA R2, R0, R3, RZ ;  /* 0x0000000300027223 */ /* 0x000fc800000000ff */
[----:B------:R-:W-:-:S04]  /*1060*/  FFMA R4, R2, -R7, R0 ;  /* 0x8000000702047223 */ /* 0x000fc80000000000 */
[----:B------:R-:W-:Y:S01]  /*1070*/  FFMA R3, R3, R4, R2 ;  /* 0x0000000403037223 */ /* 0x000fe20000000002 */
[----:B-1----:R-:W-:Y:S06]  /*1080*/  @!P0 BRA `(.L_x_24) ;  /* 0x00000000000c8947 */ /* 0x002fec0003800000 */
[----:B------:R-:W-:Y:S01]  /*1090*/  IMAD.MOV.U32 R2, RZ, RZ, R7 ;  /* 0x000000ffff027224 */ /* 0x000fe200078e0007 */
[----:B------:R-:W-:-:S07]  /*10a0*/  MOV R34, 0x10c0 ;  /* 0x000010c000227802 */ /* 0x000fce0000000f00 */
[----:B------:R-:W-:Y:S05]  /*10b0*/  CALL.REL.NOINC `($__internal_2_$__cuda_sm3x_div_rn_noftz_f32_slowpath) ;  /* 0x0000000400d87944 */ /* 0x000fea0003c00000 */
.L_x_24:
[----:B------:R-:W-:Y:S05]  /*10c0*/  BSYNC.RECONVERGENT B2 ;  /* 0x0000000000027941 */ /* 0x000fea0003800200 */
.L_x_23:
[----:B------:R-:W-:-:S04]  /*10d0*/  FFMA R10, R10, R9, R3 ;  /* 0x000000090a0a7223 */ /* 0x000fc80000000003 */
[----:B------:R-:W-:-:S07]  /*10e0*/  FADD R21, R21, R10 ;  /* 0x0000000a15157221 */ /* 0x000fce0000000000 */
.L_x_7:
[----:B------:R-:W-:Y:S05]  /*10f0*/  BSYNC.RECONVERGENT B0 ;  /* 0x0000000000007941 */ /* 0x000fea0003800200 */
.L_x_6:
[----:B------:R-:W-:-:S04]  /*1100*/  IADD3 R15, PT, PT, R15, 0x1, RZ ;  /* 0x000000010f0f7810 */ /* 0x000fc80007ffe0ff */
[----:B------:R-:W-:-:S13]  /*1110*/  ISETP.NE.AND P0, PT, R15, 0x80, PT ;  /* 0x000000800f00780c */ /* 0x000fda0003f05270 */
[----:B------:R-:W-:Y:S05]  /*1120*/  @P0 BRA `(.L_x_25) ;  /* 0xfffffff400840947 */ /* 0x000fea000383ffff */
.L_x_5:
[----:B------:R-:W-:Y:S05]  /*1130*/  BSYNC.RECONVERGENT B1 ;  /* 0x0000000000017941 */ /* 0x000fea0003800200 */
.L_x_4:
[----:B------:R-:W-:Y:S06]  /*1140*/  BAR.SYNC.DEFER_BLOCKING 0x0 ;  /* 0x0000000000007b1d */ /* 0x000fec0000010000 */
[----:B------:R-:W-:Y:S05]  /*1150*/  @P3 BRA `(.L_x_26) ;  /* 0xfffffff000783947 */ /* 0x000fea000383ffff */
.L_x_0:
[----:B-1----:R-:W1:Y:S01]  /*1160*/  S2R R5, SR_CgaCtaId ;  /* 0x0000000000057919 */ /* 0x002e620000008800 */
[----:B------:R-:W-:Y:S01]  /*1170*/  ISETP.NE.AND P0, PT, R32, RZ, PT ;  /* 0x000000ff2000720c */ /* 0x000fe20003f05270 */
[----:B------:R-:W2:Y:S01]  /*1180*/  LDCU UR4, c[0x0][0x3c4] ;  /* 0x00007880ff0477ac */ /* 0x000ea20008000800 */
[----:B------:R-:W-:Y:S01]  /*1190*/  MOV R4, 0x400 ;  /* 0x0000040000047802 */ /* 0x000fe20000000f00 */
[----:B------:R-:W-:Y:S01]  /*11a0*/  BSSY.RECONVERGENT B0, `(.L_x_27) ;  /* 0x000000a000007945 */ /* 0x000fe20003800200 */
[----:B--2---:R-:W-:-:S09]  /*11b0*/  ISETP.GE.AND P1, PT, R31, UR4, PT ;  /* 0x000000041f007c0c */ /* 0x004fd2000bf26270 */
[----:B-1---5:R-:W-:-:S05]  /*11c0*/  @!P0 LEA R0, R5, R4, 0x18 ;  /* 0x0000000405008211 */ /* 0x022fca00078ec0ff */
[----:B------:R1:W-:Y:S01]  /*11d0*/  @!P0 STS [R0+0xc00], RZ ;  /* 0x000c00ff00008388 */ /* 0x0003e20000000800 */
[----:B------:R-:W-:Y:S05]  /*11e0*/  @P1 BRA `(.L_x_28) ;  /* 0x0000000000141947 */ /* 0x000fea0003800000 */
[----:B0-----:R-:W0:Y:S02]  /*11f0*/  LDC.64 R2, c[0x0][0x388] ;  /* 0x0000e200ff027b82 */ /* 0x001e240000000a00 */
[----:B0-----:R-:W-:-:S05]  /*1200*/  IMAD.WIDE R2, R31, 0xc, R2 ;  /* 0x0000000c1f027825 */ /* 0x001fca00078e0202 */
[----:B------:R2:W-:Y:S04]  /*1210*/  REDG.E.ADD.F32.FTZ.RN.STRONG.GPU desc[UR8][R2.64], R23 ;  /* 0x00000017020079a6 */ /* 0x0005e8000c12f308 */
[----:B------:R2:W-:Y:S04]  /*1220*/  REDG.E.ADD.F32.FTZ.RN.STRONG.GPU desc[UR8][R2.64+0x4], R24 ;  /* 0x00000418020079a6 */ /* 0x0005e8000c12f308 */
[----:B------:R2:W-:Y:S02]  /*1230*/  REDG.E.ADD.F32.FTZ.RN.STRONG.GPU desc[UR8][R2.64+0x8], R22 ;  /* 0x00000816020079a6 */ /* 0x0005e4000c12f308 */
.L_x_28:
[----:B------:R-:W-:Y:S05]  /*1240*/  BSYNC.RECONVERGENT B0 ;  /* 0x0000000000007941 */ /* 0x000fea0003800200 */
.L_x_27:
[----:B------:R-:W-:Y:S01]  /*1250*/  BAR.SYNC.DEFER_BLOCKING 0x0 ;  /* 0x0000000000007b1d */ /* 0x000fe20000010000 */
[----:B-1----:R-:W-:-:S05]  /*1260*/  VIADD R0, R4, 0xc00 ;  /* 0x00000c0004007836 */ /* 0x002fca0000000000 */
[----:B------:R-:W-:Y:S01]  /*1270*/  BSSY.RECONVERGENT B0, `(.L_x_29) ;  /* 0x0000006000007945 */ /* 0x000fe20003800200 */
[----:B------:R-:W-:-:S07]  /*1280*/  LEA R0, R5, R0, 0x18 ;  /* 0x0000000005007211 */ /* 0x000fce00078ec0ff */
.L_x_30:
[----:B0-2---:R-:W0:Y:S02]  /*1290*/  LDS R2, [R0] ;  /* 0x0000000000027984 */ /* 0x005e240000000800 */
[----:B0-----:R-:W-:-:S05]  /*12a0*/  FADD R3, R21, R2 ;  /* 0x0000000215037221 */ /* 0x001fca0000000000 */
[----:B------:R-:W0:Y:S02]  /*12b0*/  ATOMS.CAST.SPIN P1, [R0], R2, R3 ;  /* 0x000000020000758d */ /* 0x000e240001820003 */
[----:B0-----:R-:W-:Y:S05]  /*12c0*/  @!P1 BRA `(.L_x_30) ;  /* 0xfffffffc00f09947 */ /* 0x001fea000383ffff */
[----:B------:R-:W-:Y:S05]  /*12d0*/  BSYNC.RECONVERGENT B0 ;  /* 0x0000000000007941 */ /* 0x000fea0003800200 */
.L_x_29:
[----:B------:R-:W-:Y:S06]  /*12e0*/  BAR.SYNC.DEFER_BLOCKING 0x0 ;  /* 0x0000000000007b1d */ /* 0x000fec0000010000 */
[----:B------:R-:W-:Y:S05]  /*12f0*/  @P0 EXIT ;  /* 0x000000000000094d */ /* 0x000fea0003800000 */
[----:B------:R-:W-:Y:S01]  /*1300*/  LEA R5, R5, R4, 0x18 ;  /* 0x0000000405057211 */ /* 0x000fe200078ec0ff */
[----:B------:R-:W0:Y:S05]  /*1310*/  LDC.64 R2, c[0x0][0x390] ;  /* 0x0000e400ff027b82 */ /* 0x000e2a0000000a00 */
[----:B------:R-:W0:Y:S04]  /*1320*/  LDS R5, [R5+0xc00] ;  /* 0x000c000005057984 */ /* 0x000e280000000800 */
[----:B0-----:R-:W-:Y:S01]  /*1330*/  REDG.E.ADD.F32.FTZ.RN.STRONG.GPU desc[UR8][R2.64], R5 ;  /* 0x00000005020079a6 */ /* 0x001fe2000c12f308 */
[----:B------:R-:W-:Y:S05]  /*1340*/  EXIT ;  /* 0x000000000000794d */ /* 0x000fea0003800000 */
        .weak           $__internal_0_$__cuda_sm20_rcp_rn_f32_slowpath
        .type           $__internal_0_$__cuda_sm20_rcp_rn_f32_slowpath,@function
        .size           $__internal_0_$__cuda_sm20_rcp_rn_f32_slowpath,($__internal_1_$__cuda_sm20_sqrt_rn_f32_slowpath - $__internal_0_$__cuda_sm20_rcp_rn_f32_slowpath)
$__internal_0_$__cuda_sm20_rcp_rn_f32_slowpath:
[----:B------:R-:W-:Y:S01]  /*1350*/  SHF.L.U32 R2, R7, 0x1, RZ ;  /* 0x0000000107027819 */ /* 0x000fe200000006ff */
[----:B------:R-:W-:Y:S01]  /*1360*/  BSSY.RECONVERGENT B3, `(.L_x_31) ;  /* 0x0000031000037945 */ /* 0x000fe20003800200 */
[----:B------:R-:W-:Y:S02]  /*1370*/  IMAD.MOV.U32 R0, RZ, RZ, R7 ;  /* 0x000000ffff007224 */ /* 0x000fe400078e0007 */
[----:B------:R-:W-:-:S04]  /*1380*/  SHF.R.U32.HI R2, RZ, 0x18, R2 ;  /* 0x00000018ff027819 */ /* 0x000fc80000011602 */
[----:B------:R-:W-:-:S13]  /*1390*/  ISETP.NE.U32.AND P0, PT, R2, RZ, PT ;  /* 0x000000ff0200720c */ /* 0x000fda0003f05070 */
[----:B------:R-:W-:Y:S05]  /*13a0*/  @P0 BRA `(.L_x_32) ;  /* 0x0000000000280947 */ /* 0x000fea0003800000 */
[----:B------:R-:W-:-:S04]  /*13b0*/  SHF.L.U32 R2, R0, 0x1, RZ ;  /* 0x0000000100027819 */ /* 0x000fc800000006ff */
[----:B------:R-:W-:-:S13]  /*13c0*/  ISETP.NE.AND P0, PT, R2, RZ, PT ;  /* 0x000000ff0200720c */ /* 0x000fda0003f05270 */
[----:B------:R-:W-:Y:S01]  /*13d0*/  @P0 FFMA R6, R0, 1.84467440737095516160e+19, RZ ;  /* 0x5f80000000060823 */ /* 0x000fe200000000ff */
[----:B------:R-:W-:Y:S08]  /*13e0*/  @!P0 MUFU.RCP R3, R0 ;  /* 0x0000000000038308 */ /* 0x000ff00000001000 */
[----:B------:R-:W0:Y:S02]  /*13f0*/  @P0 MUFU.RCP R7, R6 ;  /* 0x0000000600070308 */ /* 0x000e240000001000 */
[----:B0-----:R-:W-:-:S04]  /*1400*/  @P0 FFMA R2, R6, R7, -1 ;  /* 0xbf80000006020423 */ /* 0x001fc80000000007 */
[----:B------:R-:W-:-:S04]  /*1410*/  @P0 FADD.FTZ R2, -R2, -RZ ;  /* 0x800000ff02020221 */ /* 0x000fc80000010100 */
[----:B------:R-:W-:-:S04]  /*1420*/  @P0 FFMA R2, R7, R2, R7 ;  /* 0x0000000207020223 */ /* 0x000fc80000000007 */
[----:B------:R-:W-:Y:S01]  /*1430*/  @P0 FFMA R3, R2, 1.84467440737095516160e+19, RZ ;  /* 0x5f80000002030823 */ /* 0x000fe200000000ff */
[----:B------:R-:W-:Y:S06]  /*1440*/  BRA `(.L_x_33) ;  /* 0x0000000000887947 */ /* 0x000fec0003800000 */
.L_x_32:
[----:B------:R-:W-:-:S05]  /*1450*/  VIADD R3, R2, 0xffffff03 ;  /* 0xffffff0302037836 */ /* 0x000fca0000000000 */
[----:B------:R-:W-:-:S13]  /*1460*/  ISETP.GT.U32.AND P0, PT, R3, 0x1, PT ;  /* 0x000000010300780c */ /* 0x000fda0003f04070 */
[----:B------:R-:W-:Y:S05]  /*1470*/  @P0 BRA `(.L_x_34) ;  /* 0x0000000000780947 */ /* 0x000fea0003800000 */
[----:B------:R-:W-:Y:S01]  /*1480*/  LOP3.LUT R6, R0, 0x7fffff, RZ, 0xc0, !PT ;  /* 0x007fffff00067812 */ /* 0x000fe200078ec0ff */
[----:B------:R-:W-:-:S03]  /*1490*/  HFMA2 R34, -RZ, RZ, 0, 1.78813934326171875e-07 ;  /* 0x00000003ff227431 */ /* 0x000fc600000001ff */
[----:B------:R-:W-:-:S04]  /*14a0*/  LOP3.LUT R7, R6, 0x3f800000, RZ, 0xfc, !PT ;  /* 0x3f80000006077812 */ /* 0x000fc800078efcff */
[----:B------:R-:W0:Y:S02]  /*14b0*/  MUFU.RCP R6, R7 ;  /* 0x0000000700067308 */ /* 0x000e240000001000 */
[----:B0-----:R-:W-:-:S04]  /*14c0*/  FFMA R8, R7, R6, -1 ;  /* 0xbf80000007087423 */ /* 0x001fc80000000006 */
[----:B------:R-:W-:-:S04]  /*14d0*/  FADD.FTZ R33, -R8, -RZ ;  /* 0x800000ff08217221 */ /* 0x000fc80000010100 */
[CCC-:B------:R-:W-:Y:S01]  /*14e0*/  FFMA.RM R8, R6.reuse, R33.reuse, R6.reuse ;  /* 0x0000002106087223 */ /* 0x1c0fe20000004006 */
[----:B------:R-:W-:-:S04]  /*14f0*/  FFMA.RP R33, R6, R33, R6 ;  /* 0x0000002106217223 */ /* 0x000fc80000008006 */
[C---:B------:R-:W-:Y:S02]  /*1500*/  LOP3.LUT R6, R8.reuse, 0x7fffff, RZ, 0xc0, !PT ;  /* 0x007fffff08067812 */ /* 0x040fe400078ec0ff */
[----:B------:R-:W-:Y:S02]  /*1510*/  FSETP.NEU.FTZ.AND P0, PT, R8, R33, PT ;  /* 0x000000210800720b */ /* 0x000fe40003f1d000 */
[----:B------:R-:W-:Y:S02]  /*1520*/  SHF.L.U32 R33, R34, R3, RZ ;  /* 0x0000000322217219 */ /* 0x000fe400000006ff */
[----:B------:R-:W-:Y:S02]  /*1530*/  LOP3.LUT R6, R6, 0x800000, RZ, 0xfc, !PT ;  /* 0x0080000006067812 */ /* 0x000fe400078efcff */
[----:B------:R-:W-:Y:S02]  /*1540*/  SEL R8, RZ, 0xffffffff, !P0 ;  /* 0xffffffffff087807 */ /* 0x000fe40004000000 */
[----:B------:R-:W-:-:S03]  /*1550*/  LOP3.LUT R34, R33, R6, RZ, 0xc0, !PT ;  /* 0x0000000621227212 */ /* 0x000fc600078ec0ff */
[----:B------:R-:W-:Y:S01]  /*1560*/  IMAD.MOV R8, RZ, RZ, -R8 ;  /* 0x000000ffff087224 */ /* 0x000fe200078e0a08 */
[----:B------:R-:W-:-:S04]  /*1570*/  SHF.R.U32.HI R34, RZ, R3, R34 ;  /* 0x00000003ff227219 */ /* 0x000fc80000011622 */
[----:B------:R-:W-:Y:S02]  /*1580*/  LOP3.LUT P1, RZ, R8, R3, R6, 0xf8, !PT ;  /* 0x0000000308ff7212 */ /* 0x000fe4000782f806 */
[C---:B------:R-:W-:Y:S02]  /*1590*/  LOP3.LUT P0, RZ, R34.reuse, 0x1, RZ, 0xc0, !PT ;  /* 0x0000000122ff7812 */ /* 0x040fe4000780c0ff */
[----:B------:R-:W-:-:S04]  /*15a0*/  LOP3.LUT P4, RZ, R34, 0x2, RZ, 0xc0, !PT ;  /* 0x0000000222ff7812 */ /* 0x000fc8000788c0ff */
[----:B------:R-:W-:Y:S02]  /*15b0*/  PLOP3.LUT P0, PT, P0, P1, P4, 0xe0, 0x0 ;  /* 0x000000000000781c */ /* 0x000fe40000703c40 */
[----:B------:R-:W-:Y:S02]  /*15c0*/  LOP3.LUT P1, RZ, R0, 0x7fffff, RZ, 0xc0, !PT ;  /* 0x007fffff00ff7812 */ /* 0x000fe4000782c0ff */
[----:B------:R-:W-:-:S04]  /*15d0*/  SEL R3, RZ, 0x1, !P0 ;  /* 0x00000001ff037807 */ /* 0x000fc80004000000 */
[----:B------:R-:W-:-:S04]  /*15e0*/  IADD3 R3, PT, PT, -R3, RZ, RZ ;  /* 0x000000ff03037210 */ /* 0x000fc80007ffe1ff */
[----:B------:R-:W-:Y:S01]  /*15f0*/  ISETP.GE.AND P0, PT, R3, RZ, PT ;  /* 0x000000ff0300720c */ /* 0x000fe20003f06270 */
[----:B------:R-:W-:-:S05]  /*1600*/  VIADD R3, R2, 0xffffff04 ;  /* 0xffffff0402037836 */ /* 0x000fca0000000000 */
[----:B------:R-:W-:-:S07]  /*1610*/  SHF.R.U32.HI R3, RZ, R3, R6 ;  /* 0x00000003ff037219 */ /* 0x000fce0000011606 */
[----:B------:R-:W-:-:S05]  /*1620*/  @!P0 IADD3 R3, PT, PT, R3, 0x1, RZ ;  /* 0x0000000103038810 */ /* 0x000fca0007ffe0ff */
[----:B------:R-:W-:-:S05]  /*1630*/  @!P1 IMAD.SHL.U32 R3, R3, 0x2, RZ ;  /* 0x0000000203039824 */ /* 0x000fca00078e00ff */
[----:B------:R-:W-:Y:S01]  /*1640*/  LOP3.LUT R3, R3, 0x80000000, R0, 0xf8, !PT ;  /* 0x8000000003037812 */ /* 0x000fe200078ef800 */
[----:B------:R-:W-:Y:S06]  /*1650*/  BRA `(.L_x_33) ;  /* 0x0000000000047947 */ /* 0x000fec0003800000 */
.L_x_34:
[----:B------:R0:W1:Y:S02]  /*1660*/  MUFU.RCP R3, R0 ;  /* 0x0000000000037308 */ /* 0x0000640000001000 */
.L_x_33:
[----:B------:R-:W-:Y:S05]  /*1670*/  BSYNC.RECONVERGENT B3 ;  /* 0x0000000000037941 */ /* 0x000fea0003800200 */
.L_x_31:
[----:B01----:R-:W-:Y:S01]  /*1680*/  MOV R0, R3 ;  /* 0x0000000300007202 */ /* 0x003fe20000000f00 */
[----:B------:R-:W-:Y:S02]  /*1690*/  HFMA2 R3, -RZ, RZ, 0, 0 ;  /* 0x00000000ff037431 */ /* 0x000fe400000001ff */
[----:B------:R-:W-:-:S04]  /*16a0*/  IMAD.MOV.U32 R2, RZ, RZ, R4 ;  /* 0x000000ffff027224 */ /* 0x000fc800078e0004 */
[----:B------:R-:W-:Y:S05]  /*16b0*/  RET.REL.NODEC R2 `(compute_nonbonded_forces) ;  /* 0xffffffe802507950 */ /* 0x000fea0003c3ffff */
        .weak           $__internal_1_$__cuda_sm20_sqrt_rn_f32_slowpath
        .type           $__internal_1_$__cuda_sm20_sqrt_rn_f32_slowpath,@function
        .size           $__internal_1_$__cuda_sm20_sqrt_rn_f32_slowpath,($__internal_2_$__cuda_sm3x_div_rn_noftz_f32_slowpath - $__internal_1_$__cuda_sm20_sqrt_rn_f32_slowpath)
$__internal_1_$__cuda_sm20_sqrt_rn_f32_slowpath:
[----:B------:R-:W-:-:S13]  /*16c0*/  LOP3.LUT P0, RZ, R0, 0x7fffffff, RZ, 0xc0, !PT ;  /* 0x7fffffff00ff7812 */ /* 0x000fda000780c0ff */
[----:B------:R-:W-:Y:S01]  /*16d0*/  @!P0 IMAD.MOV.U32 R3, RZ, RZ, R0 ;  /* 0x000000ffff038224 */ /* 0x000fe200078e0000 */
[----:B------:R-:W-:Y:S06]  /*16e0*/  @!P0 BRA `(.L_x_35) ;  /* 0x0000000000408947 */ /* 0x000fec0003800000 */
[----:B------:R-:W-:-:S13]  /*16f0*/  FSETP.GEU.FTZ.AND P0, PT, R0, RZ, PT ;  /* 0x000000ff0000720b */ /* 0x000fda0003f1e000 */
[----:B------:R-:W-:Y:S01]  /*1700*/  @!P0 MOV R3, 0x7fffffff ;  /* 0x7fffffff00038802 */ /* 0x000fe20000000f00 */
[----:B------:R-:W-:Y:S06]  /*1710*/  @!P0 BRA `(.L_x_35) ;  /* 0x0000000000348947 */ /* 0x000fec0003800000 */
[----:B------:R-:W-:-:S13]  /*1720*/  FSETP.GTU.FTZ.AND P0, PT, |R0|, +INF , PT ;  /* 0x7f8000000000780b */ /* 0x000fda0003f1c200 */
[----:B------:R-:W-:Y:S01]  /*1730*/  @P0 FADD.FTZ R3, R0, 1 ;  /* 0x3f80000000030421 */ /* 0x000fe20000010000 */
[----:B------:R-:W-:Y:S06]  /*1740*/  @P0 BRA `(.L_x_35) ;  /* 0x0000000000280947 */ /* 0x000fec0003800000 */
[----:B------:R-:W-:-:S13]  /*1750*/  FSETP.NEU.FTZ.AND P0, PT, |R0|, +INF , PT ;  /* 0x7f8000000000780b */ /* 0x000fda0003f1d200 */
[----:B------:R-:W-:-:S04]  /*1760*/  @P0 FFMA R5, R0, 1.84467440737095516160e+19, RZ ;  /* 0x5f80000000050823 */ /* 0x000fc800000000ff */
[----:B------:R-:W0:Y:S02]  /*1770*/  @P0 MUFU.RSQ R6, R5 ;  /* 0x0000000500060308 */ /* 0x000e240000001400 */
[----:B0-----:R-:W-:Y:S01]  /*1780*/  @P0 FMUL.FTZ R34, R5, R6 ;  /* 0x0000000605220220 */ /* 0x001fe20000410000 */
[----:B------:R-:W-:-:S03]  /*1790*/  @P0 FMUL.FTZ R6, R6, 0.5 ;  /* 0x3f00000006060820 */ /* 0x000fc60000410000 */
[----:B------:R-:W-:-:S04]  /*17a0*/  @P0 FADD.FTZ R3, -R34, -RZ ;  /* 0x800000ff22030221 */ /* 0x000fc80000010100 */
[----:B------:R-:W-:Y:S01]  /*17b0*/  @P0 FFMA R7, R34, R3, R5 ;  /* 0x0000000322070223 */ /* 0x000fe20000000005 */
[----:B------:R-:W-:-:S03]  /*17c0*/  @!P0 IMAD.MOV.U32 R3, RZ, RZ, R0 ;  /* 0x000000ffff038224 */ /* 0x000fc600078e0000 */
[----:B------:R-:W-:-:S04]  /*17d0*/  @P0 FFMA R6, R7, R6, R34 ;  /* 0x0000000607060223 */ /* 0x000fc80000000022 */
[----:B------:R-:W-:-:S07]  /*17e0*/  @P0 FMUL.FTZ R3, R6, 2.3283064365386962891e-10 ;  /* 0x2f80000006030820 */ /* 0x000fce0000410000 */
.L_x_35:
[----:B------:R-:W-:Y:S01]  /*17f0*/  MOV R7, R3 ;  /* 0x0000000300077202 */ /* 0x000fe20000000f00 */
[----:B------:R-:W-:-:S04]  /*1800*/  IMAD.MOV.U32 R3, RZ, RZ, 0x0 ;  /* 0x00000000ff037424 */ /* 0x000fc800078e00ff */
[----:B------:R-:W-:Y:S05]  /*1810*/  RET.REL.NODEC R2 `(compute_nonbonded_forces) ;  /* 0xffffffe402f87950 */ /* 0x000fea0003c3ffff */
        .weak           $__internal_2_$__cuda_sm3x_div_rn_noftz_f32_slowpath
        .type           $__internal_2_$__cuda_sm3x_div_rn_noftz_f32_slowpath,@function
        .size           $__internal_2_$__cuda_sm3x_div_rn_noftz_f32_slowpath,(.L_x_283 - $__internal_2_$__cuda_sm3x_div_rn_noftz_f32_slowpath)
$__internal_2_$__cuda_sm3x_div_rn_noftz_f32_slowpath:
[----:B------:R-:W-:Y:S01]  /*1820*/  SHF.R.U32.HI R6, RZ, 0x17, R2 ;  /* 0x00000017ff067819 */ /* 0x000fe20000011602 */
[----:B------:R-:W-:Y:S01]  /*1830*/  BSSY.RECONVERGENT B3, `(.L_x_36) ;  /* 0x0000063000037945 */ /* 0x000fe20003800200 */
[----:B------:R-:W-:Y:S02]  /*1840*/  SHF.R.U32.HI R4, RZ, 0x17, R0 ;  /* 0x00000017ff047819 */ /* 0x000fe40000011600 */
[----:B------:R-:W-:Y:S02]  /*1850*/  LOP3.LUT R6, R6, 0xff, RZ, 0xc0, !PT ;  /* 0x000000ff06067812 */ /* 0x000fe400078ec0ff */
[----:B------:R-:W-:Y:S02]  /*1860*/  LOP3.LUT R4, R4, 0xff, RZ, 0xc0, !PT ;  /* 0x000000ff04047812 */ /* 0x000fe400078ec0ff */
[----:B------:R-:W-:Y:S02]  /*1870*/  IADD3 R5, PT, PT, R6, -0x1, RZ ;  /* 0xffffffff06057810 */ /* 0x000fe40007ffe0ff */
[----:B------:R-:W-:Y:S01]  /*1880*/  MOV R35, R0 ;  /* 0x0000000000237202 */ /* 0x000fe20000000f00 */
[----:B------:R-:W-:Y:S01]  /*1890*/  VIADD R3, R4, 0xffffffff ;  /* 0xffffffff04037836 */ /* 0x000fe20000000000 */
[----:B------:R-:W-:-:S04]  /*18a0*/  ISETP.GT.U32.AND P0, PT, R5, 0xfd, PT ;  /* 0x000000fd0500780c */ /* 0x000fc80003f04070 */
[----:B------:R-:W-:-:S13]  /*18b0*/  ISETP.GT.U32.OR P0, PT, R3, 0xfd, P0 ;  /* 0x000000fd0300780c */ /* 0x000fda0000704470 */
[----:B------:R-:W-:Y:S01]  /*18c0*/  @!P0 IMAD.MOV.U32 R33, RZ, RZ, RZ ;  /* 0x000000ffff218224 */ /* 0x000fe200078e00ff */
[----:B------:R-:W-:Y:S06]  /*18d0*/  @!P0 BRA `(.L_x_37) ;  /* 0x00000000005c8947 */ /* 0x000fec0003800000 */
[----:B------:R-:W-:Y:S02]  /*18e0*/  FSETP.GTU.FTZ.AND P0, PT, |R0|, +INF , PT ;  /* 0x7f8000000000780b */ /* 0x000fe40003f1c200 */
[----:B------:R-:W-:-:S04]  /*18f0*/  FSETP.GTU.FTZ.AND P1, PT, |R2|, +INF , PT ;  /* 0x7f8000000200780b */ /* 0x000fc80003f3c200 */
[----:B------:R-:W-:-:S13]  /*1900*/  PLOP3.LUT P0, PT, P0, P1, PT, 0xf8, 0x8f ;  /* 0x00000000008f781c */ /* 0x000fda0000703f70 */
[----:B------:R-:W-:Y:S05]  /*1910*/  @P0 BRA `(.L_x_38) ;  /* 0x00000004004c0947 */ /* 0x000fea0003800000 */
[----:B------:R-:W-:-:S13]  /*1920*/  LOP3.LUT P0, RZ, R2, 0x7fffffff, R35, 0xc8, !PT ;  /* 0x7fffffff02ff7812 */ /* 0x000fda000780c823 */
[----:B------:R-:W-:Y:S05]  /*1930*/  @!P0 BRA `(.L_x_39) ;  /* 0x00000004003c8947 */ /* 0x000fea0003800000 */
[----:B------:R-:W-:Y:S02]  /*1940*/  FSETP.NEU.FTZ.AND P4, PT, |R0|, +INF , PT ;  /* 0x7f8000000000780b */ /* 0x000fe40003f9d200 */
[----:B------:R-:W-:Y:S02]  /*1950*/  FSETP.NEU.FTZ.AND P1, PT, |R2|, +INF , PT ;  /* 0x7f8000000200780b */ /* 0x000fe40003f3d200 */
[----:B------:R-:W-:-:S11]  /*1960*/  FSETP.NEU.FTZ.AND P0, PT, |R0|, +INF , PT ;  /* 0x7f8000000000780b */ /* 0x000fd60003f1d200 */
[----:B------:R-:W-:Y:S05]  /*1970*/  @!P1 BRA !P4, `(.L_x_39) ;  /* 0x00000004002c9947 */ /* 0x000fea0006000000 */
[----:B------:R-:W-:-:S04]  /*1980*/  LOP3.LUT P4, RZ, R35, 0x7fffffff, RZ, 0xc0, !PT ;  /* 0x7fffffff23ff7812 */ /* 0x000fc8000788c0ff */
[----:B------:R-:W-:-:S13]  /*1990*/  PLOP3.LUT P1, PT, P1, P4, PT, 0x2f, 0xf2 ;  /* 0x0000000000f2781c */ /* 0x000fda0000f28577 */
[----:B------:R-:W-:Y:S05]  /*19a0*/  @P1 BRA `(.L_x_40) ;  /* 0x0000000400181947 */ /* 0x000fea0003800000 */
[----:B------:R-:W-:-:S04]  /*19b0*/  LOP3.LUT P1, RZ, R2, 0x7fffffff, RZ, 0xc0, !PT ;  /* 0x7fffffff02ff7812 */ /* 0x000fc8000782c0ff */
[----:B------:R-:W-:-:S13]  /*19c0*/  PLOP3.LUT P0, PT, P0, P1, PT, 0x2f, 0xf2 ;  /* 0x0000000000f2781c */ /* 0x000fda0000702577 */
[----:B------:R-:W-:Y:S05]  /*19d0*/  @P0 BRA `(.L_x_41) ;  /* 0x0000000400000947 */ /* 0x000fea0003800000 */
[----:B------:R-:W-:Y:S02]  /*19e0*/  ISETP.GE.AND P0, PT, R3, RZ, PT ;  /* 0x000000ff0300720c */ /* 0x000fe40003f06270 */
[----:B------:R-:W-:-:S11]  /*19f0*/  ISETP.GE.AND P1, PT, R5, RZ, PT ;  /* 0x000000ff0500720c */ /* 0x000fd60003f26270 */
[----:B------:R-:W-:Y:S01]  /*1a00*/  @P0 MOV R33, RZ ;  /* 0x000000ff00210202 */ /* 0x000fe20000000f00 */
[----:B------:R-:W-:Y:S02]  /*1a10*/  @!P0 IMAD.MOV.U32 R33, RZ, RZ, -0x40 ;  /* 0xffffffc0ff218424 */ /* 0x000fe400078e00ff */
[----:B------:R-:W-:Y:S01]  /*1a20*/  @!P0 FFMA R35, R0, 1.84467440737095516160e+19, RZ ;  /* 0x5f80000000238823 */ /* 0x000fe200000000ff */
[----:B------:R-:W-:Y:S02]  /*1a30*/  @!P1 FFMA R2, R2, 1.84467440737095516160e+19, RZ ;  /* 0x5f80000002029823 */ /* 0x000fe400000000ff */
[----:B------:R-:W-:-:S07]  /*1a40*/  @!P1 IADD3 R33, PT, PT, R33, 0x40, RZ ;  /* 0x0000004021219810 */ /* 0x000fce0007ffe0ff */
.L_x_37:
[----:B------:R-:W-:Y:S01]  /*1a50*/  LEA R3, R6, 0xc0800000, 0x17 ;  /* 0xc080000006037811 */ /* 0x000fe200078eb8ff */
[----:B------:R-:W-:Y:S01]  /*1a60*/  BSSY.RECONVERGENT B4, `(.L_x_42) ;  /* 0x0000036000047945 */ /* 0x000fe20003800200 */
[----:B------:R-:W-:-:S03]  /*1a70*/  IADD3 R5, PT, PT, R4, -0x7f, RZ ;  /* 0xffffff8104057810 */ /* 0x000fc60007ffe0ff */
[----:B------:R-:W-:Y:S01]  /*1a80*/  IMAD.IADD R3, R2, 0x1, -R3 ;  /* 0x0000000102037824 */ /* 0x000fe200078e0a03 */
[C---:B------:R-:W-:Y:S01]  /*1a90*/  IADD3 R6, PT, PT, R5.reuse, 0x7f, -R6 ;  /* 0x0000007f05067810 */ /* 0x040fe20007ffe806 */
[----:B------:R-:W-:Y:S02]  /*1aa0*/  IMAD R4, R5, -0x800000, R35 ;  /* 0xff80000005047824 */ /* 0x000fe400078e0223 */
[----:B------:R0:W1:Y:S02]  /*1ab0*/  MUFU.RCP R2, R3 ;  /* 0x0000000300027308 */ /* 0x0000640000001000 */
[----:B------:R-:W-:Y:S02]  /*1ac0*/  IMAD.IADD R33, R6, 0x1, R33 ;  /* 0x0000000106217824 */ /* 0x000fe400078e0221 */
[----:B0-----:R-:W-:-:S04]  /*1ad0*/  FADD.FTZ R3, -R3, -RZ ;  /* 0x800000ff03037221 */ /* 0x001fc80000010100 */
[----:B-1----:R-:W-:-:S04]  /*1ae0*/  FFMA R37, R2, R3, 1 ;  /* 0x3f80000002257423 */ /* 0x002fc80000000003 */
[----:B------:R-:W-:-:S04]  /*1af0*/  FFMA R2, R2, R37, R2 ;  /* 0x0000002502027223 */ /* 0x000fc80000000002 */
[----:B------:R-:W-:-:S04]  /*1b00*/  FFMA R35, R4, R2, RZ ;  /* 0x0000000204237223 */ /* 0x000fc800000000ff */
[----:B------:R-:W-:-:S04]  /*1b10*/  FFMA R5, R3, R35, R4 ;  /* 0x0000002303057223 */ /* 0x000fc80000000004 */
[----:B------:R-:W-:-:S04]  /*1b20*/  FFMA R5, R2, R5, R35 ;  /* 0x0000000502057223 */ /* 0x000fc80000000023 */
[----:B------:R-:W-:-:S04]  /*1b30*/  FFMA R4, R3, R5, R4 ;  /* 0x0000000503047223 */ /* 0x000fc80000000004 */
[----:B------:R-:W-:-:S05]  /*1b40*/  FFMA R3, R2, R4, R5 ;  /* 0x0000000402037223 */ /* 0x000fca0000000005 */
[----:B------:R-:W-:-:S04]  /*1b50*/  SHF.R.U32.HI R6, RZ, 0x17, R3 ;  /* 0x00000017ff067819 */ /* 0x000fc80000011603 */
[----:B------:R-:W-:-:S04]  /*1b60*/  LOP3.LUT R6, R6, 0xff, RZ, 0xc0, !PT ;  /* 0x000000ff06067812 */ /* 0x000fc800078ec0ff */
[----:B------:R-:W-:-:S05]  /*1b70*/  IADD3 R6, PT, PT, R6, R33, RZ ;  /* 0x0000002106067210 */ /* 0x000fca0007ffe0ff */
[----:B------:R-:W-:-:S05]  /*1b80*/  VIADD R35, R6, 0xffffffff ;  /* 0xffffffff06237836 */ /* 0x000fca0000000000 */
[----:B------:R-:W-:-:S13]  /*1b90*/  ISETP.GE.U32.AND P0, PT, R35, 0xfe, PT ;  /* 0x000000fe2300780c */ /* 0x000fda0003f06070 */
[----:B------:R-:W-:Y:S05]  /*1ba0*/  @!P0 BRA `(.L_x_43) ;  /* 0x0000000000808947 */ /* 0x000fea0003800000 */
[----:B------:R-:W-:-:S13]  /*1bb0*/  ISETP.GT.AND P0, PT, R6, 0xfe, PT ;  /* 0x000000fe0600780c */ /* 0x000fda0003f04270 */
[----:B------:R-:W-:Y:S05]  /*1bc0*/  @P0 BRA `(.L_x_44) ;  /* 0x00000000006c0947 */ /* 0x000fea0003800000 */
[----:B------:R-:W-:-:S13]  /*1bd0*/  ISETP.GE.AND P0, PT, R6, 0x1, PT ;  /* 0x000000010600780c */ /* 0x000fda0003f06270 */
[----:B------:R-:W-:Y:S05]  /*1be0*/  @P0 BRA `(.L_x_45) ;  /* 0x0000000000740947 */ /* 0x000fea0003800000 */
[----:B------:R-:W-:Y:S02]  /*1bf0*/  ISETP.GE.AND P0, PT, R6, -0x18, PT ;  /* 0xffffffe80600780c */ /* 0x000fe40003f06270 */
[----:B------:R-:W-:-:S11]  /*1c00*/  LOP3.LUT R3, R3, 0x80000000, RZ, 0xc0, !PT ;  /* 0x8000000003037812 */ /* 0x000fd600078ec0ff */
[----:B------:R-:W-:Y:S05]  /*1c10*/  @!P0 BRA `(.L_x_45) ;  /* 0x0000000000688947 */ /* 0x000fea0003800000 */
[CCC-:B------:R-:W-:Y:S01]  /*1c20*/  FFMA.RZ R33, R2.reuse, R4.reuse, R5.reuse ;  /* 0x0000000402217223 */ /* 0x1c0fe2000000c005 */
[CCC-:B------:R-:W-:Y:S01]  /*1c30*/  FFMA.RP R35, R2.reuse, R4.reuse, R5.reuse ;  /* 0x0000000402237223 */ /* 0x1c0fe20000008005 */
[----:B------:R-:W-:Y:S01]  /*1c40*/  FFMA.RM R2, R2, R4, R5 ;  /* 0x0000000402027223 */ /* 0x000fe20000004005 */
[C---:B------:R-:W-:Y:S02]  /*1c50*/  IADD3 R5, PT, PT, R6.reuse, 0x20, RZ ;  /* 0x0000002006057810 */ /* 0x040fe40007ffe0ff */
[----:B------:R-:W-:Y:S02]  /*1c60*/  LOP3.LUT R33, R33, 0x7fffff, RZ, 0xc0, !PT ;  /* 0x007fffff21217812 */ /* 0x000fe400078ec0ff */
[----:B------:R-:W-:Y:S02]  /*1c70*/  FSETP.NEU.FTZ.AND P0, PT, R35, R2, PT ;  /* 0x000000022300720b */ /* 0x000fe40003f1d000 */
[----:B------:R-:W-:Y:S01]  /*1c80*/  LOP3.LUT R2, R33, 0x800000, RZ, 0xfc, !PT ;  /* 0x0080000021027812 */ /* 0x000fe200078efcff */
[----:B------:R-:W-:Y:S01]  /*1c90*/  IMAD.MOV R33, RZ, RZ, -R6 ;  /* 0x000000ffff217224 */ /* 0x000fe200078e0a06 */
[----:B------:R-:W-:-:S02]  /*1ca0*/  ISETP.NE.AND P4, PT, R6, RZ, PT ;  /* 0x000000ff0600720c */ /* 0x000fc40003f85270 */
[----:B------:R-:W-:Y:S02]  /*1cb0*/  ISETP.NE.AND P1, PT, R6, RZ, PT ;  /* 0x000000ff0600720c */ /* 0x000fe40003f25270 */
[----:B------:R-:W-:Y:S02]  /*1cc0*/  SHF.L.U32 R5, R2, R5, RZ ;  /* 0x0000000502057219 */ /* 0x000fe400000006ff */
[----:B------:R-:W-:Y:S02]  /*1cd0*/  SEL R33, R33, RZ, P4 ;  /* 0x000000ff21217207 */ /* 0x000fe40002000000 */
[----:B------:R-:W-:Y:S02]  /*1ce0*/  ISETP.NE.AND P1, PT, R5, RZ, P1 ;  /* 0x000000ff0500720c */ /* 0x000fe40000f25270 */
[----:B------:R-:W-:Y:S02]  /*1cf0*/  SHF.R.U32.HI R33, RZ, R33, R2 ;  /* 0x00000021ff217219 */ /* 0x000fe40000011602 */
[----:B------:R-:W-:-:S02]  /*1d00*/  PLOP3.LUT P0, PT, P0, P1, PT, 0xf8, 0x8f ;  /* 0x00000000008f781c */ /* 0x000fc40000703f70 */
[----:B------:R-:W-:Y:S02]  /*1d10*/  SHF.R.U32.HI R5, RZ, 0x1, R33 ;  /* 0x00000001ff057819 */ /* 0x000fe40000011621 */
[----:B------:R-:W-:-:S04]  /*1d20*/  SEL R2, RZ, 0x1, !P0 ;  /* 0x00000001ff027807 */ /* 0x000fc80004000000 */
[----:B------:R-:W-:-:S04]  /*1d30*/  LOP3.LUT R2, R2, 0x1, R5, 0xf8, !PT ;  /* 0x0000000102027812 */ /* 0x000fc800078ef805 */
[----:B------:R-:W-:-:S04]  /*1d40*/  LOP3.LUT R2, R2, R33, RZ, 0xc0, !PT ;  /* 0x0000002102027212 */ /* 0x000fc800078ec0ff */
[----:B------:R-:W-:-:S04]  /*1d50*/  IADD3 R2, PT, PT, R5, R2, RZ ;  /* 0x0000000205027210 */ /* 0x000fc80007ffe0ff */
[----:B------:R-:W-:Y:S01]  /*1d60*/  LOP3.LUT R3, R2, R3, RZ, 0xfc, !PT ;  /* 0x0000000302037212 */ /* 0x000fe200078efcff */
[----:B------:R-:W-:Y:S06]  /*1d70*/  BRA `(.L_x_45) ;  /* 0x0000000000107947 */ /* 0x000fec0003800000 */
.L_x_44:
[----:B------:R-:W-:-:S04]  /*1d80*/  LOP3.LUT R3, R3, 0x80000000, RZ, 0xc0, !PT ;  /* 0x8000000003037812 */ /* 0x000fc800078ec0ff */
[----:B------:R-:W-:Y:S01]  /*1d90*/  LOP3.LUT R3, R3, 0x7f800000, RZ, 0xfc, !PT ;  /* 0x7f80000003037812 */ /* 0x000fe200078efcff */
[----:B------:R-:W-:Y:S06]  /*1da0*/  BRA `(.L_x_45) ;  /* 0x0000000000047947 */ /* 0x000fec0003800000 */
.L_x_43:
[----:B------:R-:W-:-:S07]  /*1db0*/  IMAD R3, R33, 0x800000, R3 ;  /* 0x0080000021037824 */ /* 0x000fce00078e0203 */
.L_x_45:
[----:B------:R-:W-:Y:S05]  /*1dc0*/  BSYNC.RECONVERGENT B4 ;  /* 0x0000000000047941 */ /* 0x000fea0003800200 */
.L_x_42:
[----:B------:R-:W-:Y:S05]  /*1dd0*/  BRA `(.L_x_46) ;  /* 0x0000000000207947 */ /* 0x000fea0003800000 */
.L_x_41:
[----:B------:R-:W-:-:S04]  /*1de0*/  LOP3.LUT R2, R2, 0x80000000, R35, 0x48, !PT ;  /* 0x8000000002027812 */ /* 0x000fc800078e4823 */
[----:B------:R-:W-:Y:S01]  /*1df0*/  LOP3.LUT R3, R2, 0x7f800000, RZ, 0xfc, !PT ;  /* 0x7f80000002037812 */ /* 0x000fe200078efcff */
[----:B------:R-:W-:Y:S06]  /*1e00*/  BRA `(.L_x_46) ;  /* 0x0000000000147947 */ /* 0x000fec0003800000 */
.L_x_40:
[----:B------:R-:W-:Y:S01]  /*1e10*/  LOP3.LUT R3, R2, 0x80000000, R35, 0x48, !PT ;  /* 0x8000000002037812 */ /* 0x000fe200078e4823 */
[----:B------:R-:W-:Y:S06]  /*1e20*/  BRA `(.L_x_46) ;  /* 0x00000000000c7947 */ /* 0x000fec0003800000 */
.L_x_39:
[----:B------:R-:W0:Y:S01]  /*1e30*/  MUFU.RSQ R3, -QNAN ;  /* 0xffc0000000037908 */ /* 0x000e220000001400 */
[----:B------:R-:W-:Y:S05]  /*1e40*/  BRA `(.L_x_46) ;  /* 0x0000000000047947 */ /* 0x000fea0003800000 */
.L_x_38:
[----:B------:R-:W-:-:S07]  /*1e50*/  FADD.FTZ R3, R0, R2 ;  /* 0x0000000200037221 */ /* 0x000fce0000010000 */
.L_x_46:
[----:B------:R-:W-:Y:S05]  /*1e60*/  BSYNC.RECONVERGENT B3 ;  /* 0x0000000000037941 */ /* 0x000fea0003800200 */
.L_x_36:
[----:B------:R-:W-:-:S04]  /*1e70*/  HFMA2 R35, -RZ, RZ, 0, 0 ;  /* 0x00000000ff237431 */ /* 0x000fc800000001ff */
[----:B0-----:R-:W-:Y:S05]  /*1e80*/  RET.REL.NODEC R34 `(compute_nonbonded_forces) ;  /* 0xffffffe0225c7950 */ /* 0x001fea0003c3ffff */
.L_x_47:
[----:B------:R-:W-:-:S00]  /*1e90*/  BRA `(.L_x_47) ;  /* 0xfffffffc00fc7947 */ /* 0x000fc0000383ffff */
[----:B------:R-:W-:-:S00]  /*1ea0*/  NOP ;  /* 0x0000000000007918 */ /* 0x000fc00000000000 */
        /* <DEDUP_REMOVED lines=13> */
.L_x_283:


//--------------------- .text.zero_forces         --------------------------
	.section	.text.zero_forces,"ax",@progbits
	.align	128
        .global         zero_forces
        .type           zero_forces,@function
        .size           zero_forces,(.L_x_297 - zero_forces)
        .other          zero_forces,@"STO_CUDA_ENTRY STV_DEFAULT"
zero_forces:
.text.zero_forces:
[----:B------:R-:W-:Y:S01]  /*0000*/  LDC R1, c[0x0][0x37c] ;  /* 0x0000df00ff017b82 */ /* 0x000fe20000000800 */
[----:B------:R-:W0:Y:S07]  /*0010*/  S2R R0, SR_TID.X ;  /* 0x0000000000007919 */ /* 0x000e2e0000002100 */
[----:B------:R-:W0:Y:S01]  /*0020*/  S2UR UR4, SR_CTAID.X ;  /* 0x00000000000479c3 */ /* 0x000e220000002500 */
[----:B------:R-:W1:Y:S07]  /*0030*/  LDCU UR5, c[0x0][0x388] ;  /* 0x00007100ff0577ac */ /* 0x000e6e0008000800 */
[----:B------:R-:W0:Y:S02]  /*0040*/  LDC R5, c[0x0][0x360] ;  /* 0x0000d800ff057b82 */ /* 0x000e240000000800 */
[----:B0-----:R-:W-:-:S05]  /*0050*/  IMAD R5, R5, UR4, R0 ;  /* 0x0000000405057c24 */ /* 0x001fca000f8e0200 */
[----:B-1----:R-:W-:-:S13]  /*0060*/  ISETP.GE.AND P0, PT, R5, UR5, PT ;  /* 0x0000000505007c0c */ /* 0x002fda000bf06270 */
[----:B------:R-:W-:Y:S05]  /*0070*/  @P0 EXIT ;  /* 0x000000000000094d */ /* 0x000fea0003800000 */
[----:B------:R-:W0:Y:S01]  /*0080*/  LDC.64 R2, c[0x0][0x380] ;  /* 0x0000e000ff027b82 */ /* 0x000e220000000a00 */
[----:B------:R-:W1:Y:S01]  /*0090*/  LDCU.64 UR4, c[0x0][0x358] ;  /* 0x00006b00ff0477ac */ /* 0x000e620008000a00 */
[----:B0-----:R-:W-:-:S05]  /*00a0*/  IMAD.WIDE R2, R5, 0xc, R2 ;  /* 0x0000000c05027825 */ /* 0x001fca00078e0202 */
[----:B-1----:R-:W-:Y:S04]  /*00b0*/  STG.E desc[UR4][R2.64], RZ ;  /* 0x000000ff02007986 */ /* 0x002fe8000c101904 */
[----:B------:R-:W-:Y:S04]  /*00c0*/  STG.E desc[UR4][R2.64+0x4], RZ ;  /* 0x000004ff02007986 */ /* 0x000fe8000c101904 */
[----:B------:R-:W-:Y:S01]  /*00d0*/  STG.E desc[UR4][R2.64+0x8], RZ ;  /* 0x000008ff02007986 */ /* 0x000fe2000c101904 */
[----:B------:R-:W-:Y:S05]  /*00e0*/  EXIT ;  /* 0x000000000000794d */ /* 0x000fea0003800000 */
.L_x_48:
        /* <DEDUP_REMOVED lines=9> */
.L_x_297:


//--------------------- .text.compute_bonded_energy --------------------------
	.section	.text.compute_bonded_energy,"ax",@progbits
	.align	128
        .global         compute_bonded_energy
        .type           compute_bonded_energy,@function
        .size           compute_bonded_energy,(.L_x_285 - compute_bonded_energy)
        .other          compute_bonded_energy,@"STO_CUDA_ENTRY STV_DEFAULT"
compute_bonded_energy:
.text.compute_bonded_energy:
[----:B------:R-:W0:Y:S01]  /*0000*/  LDC R1, c[0x0][0x37c] ;  /* 0x0000df00ff017b82 */ /* 0x000e220000000800 */
[----:B------:R-:W1:Y:S07]  /*0010*/  S2R R12, SR_TID.X ;  /* 0x00000000000c7919 */ /* 0x000e6e0000002100 */
[----:B------:R-:W2:Y:S01]  /*0020*/  S2UR UR4, SR_CTAID.X ;  /* 0x00000000000479c3 */ /* 0x000ea20000002500 */
[----:B------:R-:W3:Y:S01]  /*0030*/  LDCU UR5, c[0x0][0x3a0] ;  /* 0x00007400ff0577ac */ /* 0x000ee20008000800 */
[----:B------:R-:W-:Y:S01]  /*0040*/  BSSY.RECONVERGENT B0, `(.L_x_49) ;  /* 0x0000034000007945 */ /* 0x000fe20003800200 */
[----:B------:R-:W-:Y:S01]  /*0050*/  HFMA2 R11, -RZ, RZ, 0, 0 ;  /* 0x00000000ff0b7431 */ /* 0x000fe200000001ff */
[----:B0-----:R-:W-:Y:S01]  /*0060*/  IADD3 R1, PT, PT, R1, -0x20, RZ ;  /* 0xffffffe001017810 */ /* 0x001fe20007ffe0ff */
[----:B------:R-:W0:Y:S03]  /*0070*/  LDCU.64 UR6, c[0x0][0x358] ;  /* 0x00006b00ff0677ac */ /* 0x000e260008000a00 */
[----:B------:R-:W2:Y:S01]  /*0080*/  LDC R5, c[0x0][0x360] ;  /* 0x0000d800ff057b82 */ /* 0x000ea20000000800 */
[----:B-1----:R-:W-:Y:S01]  /*0090*/  ISETP.NE.AND P0, PT, R12, RZ, PT ;  /* 0x000000ff0c00720c */ /* 0x002fe20003f05270 */
[----:B--2---:R-:W-:-:S12]  /*00a0*/  IMAD R10, R5, UR4, R12 ;  /* 0x00000004050a7c24 */ /* 0x004fd8000f8e020c */
[----:B------:R-:W1:Y:S01]  /*00b0*/  @!P0 S2R R3, SR_CgaCtaId ;  /* 0x0000000000038919 */ /* 0x000e620000008800 */
[----:B------:R-:W-:-:S04]  /*00c0*/  @!P0 MOV R0, 0x400 ;  /* 0x0000040000008802 */ /* 0x000fc80000000f00 */
[----:B-1----:R-:W-:-:S05]  /*00d0*/  @!P0 LEA R0, R3, R0, 0x18 ;  /* 0x0000000003008211 */ /* 0x002fca00078ec0ff */
[----:B------:R1:W-:Y:S01]  /*00e0*/  @!P0 STS [R0], RZ ;  /* 0x000000ff00008388 */ /* 0x0003e20000000800 */
[----:B------:R-:W-:Y:S01]  /*00f0*/  BAR.SYNC.DEFER_BLOCKING 0x0 ;  /* 0x0000000000007b1d */ /* 0x000fe20000010000 */
[----:B---3--:R-:W-:-:S13]  /*0100*/  ISETP.GE.AND P0, PT, R10, UR5, PT ;  /* 0x000000050a007c0c */ /* 0x008fda000bf06270 */
[----:B01----:R-:W-:Y:S05]  /*0110*/  @P0 BRA `(.L_x_50) ;  /* 0x0000000000980947 */ /* 0x003fea0003800000 */
[----:B------:R-:W0:Y:S08]  /*0120*/  LDC.64 R2, c[0x0][0x390] ;  /* 0x0000e400ff027b82 */ /* 0x000e300000000a00 */
[----:B------:R-:W1:Y:S01]  /*0130*/  LDC.64 R4, c[0x0][0x380] ;  /* 0x0000e000ff047b82 */ /* 0x000e620000000a00 */
[----:B0-----:R-:W-:-:S06]  /*0140*/  IMAD.WIDE R2, R10, 0x8, R2 ;  /* 0x000000080a027825 */ /* 0x001fcc00078e0202 */
[----:B------:R-:W1:Y:S02]  /*0150*/  LDG.E.64.CONSTANT R2, desc[UR6][R2.64] ;  /* 0x0000000602027981 */ /* 0x000e64000c1e9b00 */
[----:B-1----:R-:W-:-:S04]  /*0160*/  IMAD.WIDE R6, R3, 0xc, R4 ;  /* 0x0000000c03067825 */ /* 0x002fc800078e0204 */
[----:B------:R-:W-:Y:S01]  /*0170*/  IMAD.WIDE R4, R2, 0xc, R4 ;  /* 0x0000000c02047825 */ /* 0x000fe200078e0204 */
[----:B------:R-:W2:Y:S04]  /*0180*/  LDG.E.CONSTANT R13, desc[UR6][R6.64+0x4] ;  /* 0x00000406060d7981 */ /* 0x000ea8000c1e9900 */
[----:B------:R-:W2:Y:S04]  /*0190*/  LDG.E.CONSTANT R8, desc[UR6][R4.64+0x4] ;  /* 0x0000040604087981 */ /* 0x000ea8000c1e9900 */
[----:B------:R-:W3:Y:S04]  /*01a0*/  LDG.E.CONSTANT R0, desc[UR6][R4.64] ;  /* 0x0000000604007981 */ /* 0x000ee8000c1e9900 */
[----:B------:R-:W3:Y:S04]  /*01b0*/  LDG.E.CONSTANT R11, desc[UR6][R6.64] ;  /* 0x00000006060b7981 */ /* 0x000ee8000c1e9900 */
[----:B------:R-:W4:Y:S04]  /*01c0*/  LDG.E.CONSTANT R14, desc[UR6][R6.64+0x8] ;  /* 0x00000806060e7981 */ /* 0x000f28000c1e9900 */
[----:B------:R-:W4:Y:S01]  /*01d0*/  LDG.E.CONSTANT R9, desc[UR6][R4.64+0x8] ;  /* 0x0000080604097981 */ /* 0x000f22000c1e9900 */
[----:B------:R-:W-:Y:S01]  /*01e0*/  BSSY.RECONVERGENT B1, `(.L_x_51) ;  /* 0x0000012000017945 */ /* 0x000fe20003800200 */
[----:B--2---:R-:W-:-:S04]  /*01f0*/  FADD R8, -R8, R13 ;  /* 0x0000000d08087221 */ /* 0x004fc80000000100 */
[----:B------:R-:W-:Y:S01]  /*0200*/  FMUL R3, R8, R8 ;  /* 0x0000000808037220 */ /* 0x000fe20000400000 */
[----:B---3--:R-:W-:-:S04]  /*0210*/  FADD R0, -R0, R11 ;  /* 0x0000000b00007221 */ /* 0x008fc80000000100 */
[----:B------:R-:W-:Y:S01]  /*0220*/  FFMA R0, R0, R0, R3 ;  /* 0x0000000000007223 */ /* 0x000fe20000000003 */
[----:B----4-:R-:W-:-:S04]  /*0230*/  FADD R9, -R9, R14 ;  /* 0x0000000e09097221 */ /* 0x010fc80000000100 */
[----:B------:R-:W-:-:S04]  /*0240*/  FFMA R0, R9, R9, R0 ;  /* 0x0000000909007223 */ /* 0x000fc80000000000 */
[----:B------:R0:W1:Y:S01]  /*0250*/  MUFU.RSQ R3, R0 ;  /* 0x0000000000037308 */ /* 0x0000620000001400 */
[----:B------:R-:W-:-:S04]  /*0260*/  IADD3 R2, PT, PT, R0, -0xd000000, RZ ;  /* 0xf300000000027810 */ /* 0x000fc80007ffe0ff */
[----:B------:R-:W-:-:S13]  /*0270*/  ISETP.GT.U32.AND P0, PT, R2, 0x727fffff, PT ;  /* 0x727fffff0200780c */ /* 0x000fda0003f04070 */
[----:B01----:R-:W-:Y:S05]  /*0280*/  @!P0 BRA `(.L_x_52) ;  /* 0x00000000000c8947 */ /* 0x003fea0003800000 */
[----:B------:R-:W-:-:S07]  /*0290*/  MOV R14, 0x2b0 ;  /* 0x000002b0000e7802 */ /* 0x000fce0000000f00 */
[----:B------:R-:W-:Y:S05]  /*02a0*/  CALL.REL.NOINC `($__internal_3_$__cuda_sm20_sqrt_rn_f32_slowpath) ;  /* 0x0000002000487944 */ /* 0x000fea0003c00000 */
[----:B------:R-:W-:Y:S05]  /*02b0*/  BRA `(.L_x_53) ;  /* 0x0000000000107947 */ /* 0x000fea0003800000 */
.L_x_52:
[----:B------:R-:W-:Y:S01]  /*02c0*/  FMUL.FTZ R5, R0, R3 ;  /* 0x0000000300057220 */ /* 0x000fe20000410000 */
[----:B------:R-:W-:-:S03]  /*02d0*/  FMUL.FTZ R3, R3, 0.5 ;  /* 0x3f00000003037820 */ /* 0x000fc60000410000 */
[----:B------:R-:W-:-:S04]  /*02e0*/  FFMA R0, -R5, R5, R0 ;  /* 0x0000000505007223 */ /* 0x000fc80000000100 */
[----:B------:R-:W-:-:S07]  /*02f0*/  FFMA R0, R0, R3, R5 ;  /* 0x0000000300007223 */ /* 0x000fce0000000005 */
.L_x_53:
[----:B------:R-:W-:Y:S05]  /*0300*/  BSYNC.RECONVERGENT B1 ;  /* 0x0000000000017941 */ /* 0x000fea0003800200 */
.L_x_51:
[----:B------:R-:W0:Y:S02]  /*0310*/  LDC.64 R2, c[0x0][0x398] ;  /* 0x0000e600ff027b82 */ /* 0x000e240000000a00 */
[----:B0-----:R-:W-:-:S06]  /*0320*/  IMAD.WIDE R2, R10, 0x8, R2 ;  /* 0x000000080a027825 */ /* 0x001fcc00078e0202 */
[----:B------:R-:W2:Y:S02]  /*0330*/  LDG.E.64.CONSTANT R2, desc[UR6][R2.64] ;  /* 0x0000000602027981 */ /* 0x000ea4000c1e9b00 */
[----:B--2---:R-:W-:Y:S01]  /*0340*/  FADD R11, -R3, R0 ;  /* 0x00000000030b7221 */ /* 0x004fe20000000100 */
[----:B------:R-:W-:-:S04]  /*0350*/  FMUL R0, R2, 0.5 ;  /* 0x3f00000002007820 */ /* 0x000fc80000400000 */
[----:B------:R-:W-:-:S04]  /*0360*/  FMUL R0, R11, R0 ;  /* 0x000000000b007220 */ /* 0x000fc80000400000 */
[----:B------:R-:W-:-:S07]  /*0370*/  FFMA R11, R11, R0, RZ ;  /* 0x000000000b0b7223 */ /* 0x000fce00000000ff */
.L_x_50:
[----:B------:R-:W-:Y:S05]  /*0380*/  BSYNC.RECONVERGENT B0 ;  /* 0x0000000000007941 */ /* 0x000fea0003800200 */
.L_x_49:
[----:B------:R-:W0:Y:S01]  /*0390*/  LDCU UR4, c[0x0][0x3b8] ;  /* 0x00007700ff0477ac */ /* 0x000e220008000800 */
[----:B------:R-:W-:Y:S01]  /*03a0*/  BSSY.RECONVERGENT B0, `(.L_x_54) ;  /* 0x0000072000007945 */ /* 0x000fe20003800200 */
[----:B0-----:R-:W-:-:S13]  /*03b0*/  ISETP.GE.AND P0, PT, R10, UR4, PT ;  /* 0x000000040a007c0c */ /* 0x001fda000bf06270 */
[----:B------:R-:W-:Y:S05]  /*03c0*/  @P0 BRA `(.L_x_55) ;  /* 0x0000000400bc0947 */ /* 0x000fea0003800000 */
[----:B------:R-:W0:Y:S08]  /*03d0*/  LDC.64 R4, c[0x0][0x3a8] ;  /* 0x0000ea00ff047b82 */ /* 0x000e300000000a00 */
[----:B------:R-:W1:Y:S01]  /*03e0*/  LDC.64 R16, c[0x0][0x380] ;  /* 0x0000e000ff107b82 */ /* 0x000e620000000a00 */
[----:B0-----:R-:W-:-:S06]  /*03f0*/  IMAD.WIDE R4, R10, 0x10, R4 ;  /* 0x000000100a047825 */ /* 0x001fcc00078e0204 */
[----:B------:R-:W1:Y:S02]  /*0400*/  LDG.E.128.CONSTANT R4, desc[UR6][R4.64] ;  /* 0x0000000604047981 */ /* 0x000e64000c1e9d00 */
[----:B-1----:R-:W-:-:S04]  /*0410*/  IMAD.WIDE R8, R4, 0xc, R16 ;  /* 0x0000000c04087825 */ /* 0x002fc800078e0210 */
[--C-:B------:R-:W-:Y:S01]  /*0420*/  IMAD.WIDE R14, R5, 0xc, R16.reuse ;  /* 0x0000000c050e7825 */ /* 0x100fe200078e0210 */
[----:B------:R-:W2:Y:S04]  /*0430*/  LDG.E.CONSTANT R13, desc[UR6][R8.64+0x4] ;  /* 0x00000406080d7981 */ /* 0x000ea8000c1e9900 */
[----:B------:R-:W2:Y:S04]  /*0440*/  LDG.E.CONSTANT R0, desc[UR6][R14.64+0x4] ;  /* 0x000004060e007981 */ /* 0x000ea8000c1e9900 */
[----:B------:R-:W3:Y:S04]  /*0450*/  LDG.E.CONSTANT R18, desc[UR6][R8.64] ;  /* 0x0000000608127981 */ /* 0x000ee8000c1e9900 */
[----:B------:R-:W3:Y:S04]  /*0460*/  LDG.E.CONSTANT R3, desc[UR6][R14.64] ;  /* 0x000000060e037981 */ /* 0x000ee8000c1e9900 */
[----:B------:R-:W4:Y:S04]  /*0470*/  LDG.E.CONSTANT R27, desc[UR6][R8.64+0x8] ;  /* 0x00000806081b7981 */ /* 0x000f28000c1e9900 */
[----:B------:R-:W4:Y:S01]  /*0480*/  LDG.E.CONSTANT R20, desc[UR6][R14.64+0x8] ;  /* 0x000008060e147981 */ /* 0x000f22000c1e9900 */
[----:B------:R-:W-:-:S05]  /*0490*/  IMAD.WIDE R16, R6, 0xc, R16 ;  /* 0x0000000c06107825 */ /* 0x000fca00078e0210 */
[----:B------:R-:W5:Y:S04]  /*04a0*/  LDG.E.CONSTANT R6, desc[UR6][R16.64] ;  /* 0x0000000610067981 */ /* 0x000f68000c1e9900 */
[----:B------:R-:W5:Y:S04]  /*04b0*/  LDG.E.CONSTANT R5, desc[UR6][R16.64+0x4] ;  /* 0x0000040610057981 */ /* 0x000f68000c1e9900 */
[----:B------:R-:W5:Y:S01]  /*04c0*/  LDG.E.CONSTANT R19, desc[UR6][R16.64+0x8] ;  /* 0x0000080610137981 */ /* 0x000f62000c1e9900 */
[----:B------:R-:W-:Y:S01]  /*04d0*/  BSSY.RECONVERGENT B1, `(.L_x_56) ;  /* 0x0000017000017945 */ /* 0x000fe20003800200 */
[----:B--2---:R-:W-:-:S04]  /*04e0*/  FADD R2, R13, -R0 ;  /* 0x800000000d027221 */ /* 0x004fc80000000000 */
[----:B------:R-:W-:Y:S01]  /*04f0*/  FMUL R13, R2, R2 ;  /* 0x00000002020d7220 */ /* 0x000fe20000400000 */
[----:B---3--:R-:W-:-:S04]  /*0500*/  FADD R4, R18, -R3 ;  /* 0x8000000312047221 */ /* 0x008fc80000000000 */
[----:B------:R-:W-:Y:S01]  /*0510*/  FFMA R18, R4, R4, R13 ;  /* 0x0000000404127223 */ /* 0x000fe2000000000d */
[----:B----4-:R-:W-:-:S04]  /*0520*/  FADD R27, R27, -R20 ;  /* 0x800000141b1b7221 */ /* 0x010fc80000000000 */
[----:B------:R-:W-:Y:S01]  /*0530*/  FFMA R18, R27, R27, R18 ;  /* 0x0000001b1b127223 */ /* 0x000fe20000000012 */
[----:B-----5:R-:W-:-:S03]  /*0540*/  FADD R3, -R3, R6 ;  /* 0x0000000603037221 */ /* 0x020fc60000000100 */
[----:B------:R0:W1:Y:S01]  /*0550*/  MUFU.RSQ R9, R18 ;  /* 0x0000001200097308 */ /* 0x0000620000001400 */
[----:B------:R-:W-:Y:S01]  /*0560*/  IADD3 R8, PT, PT, R18, -0xd000000, RZ ;  /* 0xf300000012087810 */ /* 0x000fe20007ffe0ff */
[----:B------:R-:W-:-:S03]  /*0570*/  FADD R5, -R0, R5 ;  /* 0x0000000500057221 */ /* 0x000fc60000000100 */
[----:B------:R-:W-:Y:S01]  /*0580*/  ISETP.GT.U32.AND P0, PT, R8, 0x727fffff, PT ;  /* 0x727fffff0800780c */ /* 0x000fe20003f04070 */
[----:B------:R-:W-:-:S12]  /*0590*/  FADD R6, -R20, R19 ;  /* 0x0000001314067221 */ /* 0x000fd80000000100 */
[----:B01----:R-:W-:Y:S05]  /*05a0*/  @!P0 BRA `(.L_x_57) ;  /* 0x0000000000148947 */ /* 0x003fea0003800000 */
[----:B------:R-:W-:Y:S02]  /*05b0*/  MOV R0, R18 ;  /* 0x0000001200007202 */ /* 0x000fe40000000f00 */
[----:B------:R-:W-:-:S07]  /*05c0*/  MOV R14, 0x5e0 ;  /* 0x000005e0000e7802 */ /* 0x000fce0000000f00 */
[----:B------:R-:W-:Y:S05]  /*05d0*/  CALL.REL.NOINC `($__internal_3_$__cuda_sm20_sqrt_rn_f32_slowpath) ;  /* 0x0000001c007c7944 */ /* 0x000fea0003c00000 */
[----:B------:R-:W-:Y:S01]  /*05e0*/  MOV R8, R0 ;  /* 0x0000000000087202 */ /* 0x000fe20000000f00 */
[----:B------:R-:W-:Y:S06]  /*05f0*/  BRA `(.L_x_58) ;  /* 0x0000000000107947 */ /* 0x000fec0003800000 */
.L_x_57:
[----:B------:R-:W-:Y:S01]  /*0600*/  FMUL.FTZ R13, R18, R9 ;  /* 0x00000009120d7220 */ /* 0x000fe20000410000 */
[----:B------:R-:W-:-:S03]  /*0610*/  FMUL.FTZ R9, R9, 0.5 ;  /* 0x3f00000009097820 */ /* 0x000fc60000410000 */
[----:B------:R-:W-:-:S04]  /*0620*/  FFMA R8, -R13, R13, R18 ;  /* 0x0000000d0d087223 */ /* 0x000fc80000000112 */
[----:B------:R-:W-:-:S07]  /*0630*/  FFMA R8, R8, R9, R13 ;  /* 0x0000000908087223 */ /* 0x000fce000000000d */
.L_x_58:
[----:B------:R-:W-:Y:S05]  /*0640*/  BSYNC.RECONVERGENT B1 ;  /* 0x0000000000017941 */ /* 0x000fea0003800200 */
.L_x_56:
[----:B------:R-:W-:Y:S01]  /*0650*/  FMUL R0, R5, R5 ;  /* 0x0000000505007220 */ /* 0x000fe20000400000 */
[----:B------:R-:W-:Y:S03]  /*0660*/  BSSY.RECONVERGENT B1, `(.L_x_59) ;  /* 0x000000f000017945 */ /* 0x000fe60003800200 */
[----:B------:R-:W-:-:S04]  /*0670*/  FFMA R9, R3, R3, R0 ;  /* 0x0000000303097223 */ /* 0x000fc80000000000 */
[----:B------:R-:W-:-:S04]  /*0680*/  FFMA R0, R6, R6, R9 ;  /* 0x0000000606007223 */ /* 0x000fc80000000009 */
[----:B------:R0:W1:Y:S01]  /*0690*/  MUFU.RSQ R9, R0 ;  /* 0x0000000000097308 */ /* 0x0000620000001400 */
[----:B------:R-:W-:-:S04]  /*06a0*/  IADD3 R13, PT, PT, R0, -0xd000000, RZ ;  /* 0xf3000000000d7810 */ /* 0x000fc80007ffe0ff */
[----:B------:R-:W-:-:S13]  /*06b0*/  ISETP.GT.U32.AND P0, PT, R13, 0x727fffff, PT ;  /* 0x727fffff0d00780c */ /* 0x000fda0003f04070 */
[----:B01----:R-:W-:Y:S05]  /*06c0*/  @!P0 BRA `(.L_x_60) ;  /* 0x0000000000108947 */ /* 0x003fea0003800000 */
[----:B------:R-:W-:-:S07]  /*06d0*/  MOV R14, 0x6f0 ;  /* 0x000006f0000e7802 */ /* 0x000fce0000000f00 */
[----:B------:R-:W-:Y:S05]  /*06e0*/  CALL.REL.NOINC `($__internal_3_$__cuda_sm20_sqrt_rn_f32_slowpath) ;  /* 0x0000001c00387944 */ /* 0x000fea0003c00000 */
[----:B------:R-:W-:Y:S01]  /*06f0*/  MOV R9, R0 ;  /* 0x0000000000097202 */ /* 0x000fe20000000f00 */
[----:B------:R-:W-:Y:S06]  /*0700*/  BRA `(.L_x_61) ;  /* 0x0000000000107947 */ /* 0x000fec0003800000 */
.L_x_60:
[----:B------:R-:W-:Y:S01]  /*0710*/  FMUL.FTZ R13, R0, R9 ;  /* 0x00000009000d7220 */ /* 0x000fe20000410000 */
[----:B------:R-:W-:-:S03]  /*0720*/  FMUL.FTZ R9, R9, 0.5 ;  /* 0x3f00000009097820 */ /* 0x000fc60000410000 */
[----:B------:R-:W-:-:S04]  /*0730*/  FFMA R0, -R13, R13, R0 ;  /* 0x0000000d0d007223 */ /* 0x000fc80000000100 */
[----:B------:R-:W-:-:S07]  /*0740*/  FFMA R9, R0, R9, R13 ;  /* 0x0000000900097223 */ /* 0x000fce000000000d */
.L_x_61:
[----:B------:R-:W-:Y:S05]  /*0750*/  BSYNC.RECONVERGENT B1 ;  /* 0x0000000000017941 */ /* 0x000fea0003800200 */
.L_x_59:
[----:B------:R-:W-:-:S04]  /*0760*/  FSETP.GT.AND P0, PT, R9, 9.9999999392252902908e-09, PT ;  /* 0x322bcc770900780b */ /* 0x000fc80003f04000 */
[----:B------:R-:W-:-:S13]  /*0770*/  FSETP.LEU.OR P0, PT, R8, 9.9999999392252902908e-09, !P0 ;  /* 0x322bcc770800780b */ /* 0x000fda000470b400 */
[----:B------:R-:W-:Y:S05]  /*0780*/  @P0 BRA `(.L_x_55) ;  /* 0x0000000000cc0947 */ /* 0x000fea0003800000 */
[----:B------:R-:W-:Y:S01]  /*0790*/  FMUL R18, R9, R8 ;  /* 0x0000000809127220 */ /* 0x000fe20000400000 */
[----:B------:R-:W-:Y:S01]  /*07a0*/  FMUL R5, R2, R5 ;  /* 0x0000000502057220 */ /* 0x000fe20000400000 */
[----:B------:R-:W-:Y:S02]  /*07b0*/  BSSY.RECONVERGENT B3, `(.L_x_62) ;  /* 0x000000d000037945 */ /* 0x000fe40003800200 */
[----:B------:R-:W0:Y:S01]  /*07c0*/  MUFU.RCP R0, R18 ;  /* 0x0000001200007308 */ /* 0x000e220000001000 */
[----:B------:R-:W-:-:S04]  /*07d0*/  FFMA R4, R4, R3, R5 ;  /* 0x0000000304047223 */ /* 0x000fc80000000005 */
[----:B------:R-:W-:-:S04]  /*07e0*/  FFMA R27, R27, R6, R4 ;  /* 0x000000061b1b7223 */ /* 0x000fc80000000004 */
[----:B------:R-:W1:Y:S01]  /*07f0*/  FCHK P0, R27, R18 ;  /* 0x000000121b007302 */ /* 0x000e620000000000 */
[----:B0-----:R-:W-:-:S04]  /*0800*/  FFMA R3, -R18, R0, 1 ;  /* 0x3f80000012037423 */ /* 0x001fc80000000100 */
[----:B------:R-:W-:-:S04]  /*0810*/  FFMA R0, R0, R3, R0 ;  /* 0x0000000300007223 */ /* 0x000fc80000000000 */
[----:B------:R-:W-:-:S04]  /*0820*/  FFMA R3, R27, R0, RZ ;  /* 0x000000001b037223 */ /* 0x000fc800000000ff */
[----:B------:R-:W-:-:S04]  /*0830*/  FFMA R2, -R18, R3, R27 ;  /* 0x0000000312027223 */ /* 0x000fc8000000011b */
[----:B------:R-:W-:Y:S01]  /*0840*/  FFMA R0, R0, R2, R3 ;  /* 0x0000000200007223 */ /* 0x000fe20000000003 */
[----:B-1----:R-:W-:Y:S06]  /*0850*/  @!P0 BRA `(.L_x_63) ;  /* 0x0000000000088947 */ /* 0x002fec0003800000 */
[----:B------:R-:W-:-:S07]  /*0860*/  MOV R14, 0x880 ;  /* 0x00000880000e7802 */ /* 0x000fce0000000f00 */
[----:B------:R-:W-:Y:S05]  /*0870*/  CALL.REL.NOINC `($__internal_4_$__cuda_sm3x_div_rn_noftz_f32_slowpath) ;  /* 0x0000001c002c7944 */ /* 0x000fea0003c00000 */
.L_x_63:
[----:B------:R-:W-:Y:S05]  /*0880*/  BSYNC.RECONVERGENT B3 ;  /* 0x0000000000037941 */ /* 0x000fea0003800200 */
.L_x_62:
[----:B------:R-:W0:Y:S02]  /*0890*/  LDC.64 R2, c[0x0][0x3b0] ;  /* 0x0000ec00ff027b82 */ /* 0x000e240000000a00 */
[----:B0-----:R-:W-:-:S06]  /*08a0*/  IMAD.WIDE R2, R7, 0x8, R2 ;  /* 0x0000000807027825 */ /* 0x001fcc00078e0202 */
[----:B------:R-:W2:Y:S01]  /*08b0*/  LDG.E.64.CONSTANT R2, desc[UR6][R2.64] ;  /* 0x0000000602027981 */ /* 0x000ea2000c1e9b00 */
[----:B------:R-:W-:Y:S01]  /*08c0*/  HFMA2 R5, -RZ, RZ, 1.75, 0 ;  /* 0x3f000000ff057431 */ /* 0x000fe200000001ff */
[----:B------:R-:W-:Y:S02]  /*08d0*/  FMNMX R0, R0, -1, !PT ;  /* 0xbf80000000007809 */ /* 0x000fe40007800000 */
[----:B------:R-:W-:Y:S02]  /*08e0*/  MOV R7, 0x3d10ecef ;  /* 0x3d10ecef00077802 */ /* 0x000fe40000000f00 */
[----:B------:R-:W-:-:S04]  /*08f0*/  FMNMX R0, R0, 1, PT ;  /* 0x3f80000000007809 */ /* 0x000fc80003800000 */
[C---:B------:R-:W-:Y:S01]  /*0900*/  FSETP.NEU.AND P1, PT, |R0|.reuse, 1, PT ;  /* 0x3f8000000000780b */ /* 0x040fe20003f2d200 */
[C---:B------:R-:W-:Y:S01]  /*0910*/  FFMA R4, |R0|.reuse, -R5, 0.5 ;  /* 0x3f00000000047423 */ /* 0x040fe20000000a05 */
[----:B------:R-:W-:-:S03]  /*0920*/  FSETP.GT.AND P0, PT, |R0|, 0.56000000238418579102, PT ;  /* 0x3f0f5c290000780b */ /* 0x000fc60003f04200 */
[----:B------:R-:W0:Y:S02]  /*0930*/  MUFU.RSQ R5, R4 ;  /* 0x0000000400057308 */ /* 0x000e240000001400 */
[----:B0-----:R-:W-:Y:S01]  /*0940*/  FMUL R6, R4, R5 ;  /* 0x0000000504067220 */ /* 0x001fe20000400000 */
[----:B------:R-:W-:-:S04]  /*0950*/  FMUL R5, R5, -0.5 ;  /* 0xbf00000005057820 */ /* 0x000fc80000400000 */
[----:B------:R-:W-:-:S04]  /*0960*/  FFMA R5, R6, R5, 0.5 ;  /* 0x3f00000006057423 */ /* 0x000fc80000000005 */
[----:B------:R-:W-:-:S05]  /*0970*/  FFMA R5, R6, R5, R6 ;  /* 0x0000000506057223 */ /* 0x000fca0000000006 */
[----:B------:R-:W-:Y:S02]  /*0980*/  FSEL R5, R5, RZ, P1 ;  /* 0x000000ff05057208 */ /* 0x000fe40000800000 */
[----:B------:R-:W-:Y:S02]  /*0990*/  FSETP.GT.AND P1, PT, R0, 0.56000000238418579102, PT ;  /* 0x3f0f5c290000780b */ /* 0x000fe40003f24000 */
[----:B------:R-:W-:-:S04]  /*09a0*/  FSEL R5, R5, |R0|, P0 ;  /* 0x4000000005057208 */ /* 0x000fc80000000000 */
[----:B------:R-:W-:-:S05]  /*09b0*/  LOP3.LUT R5, R5, 0x80000000, R0, 0xb8, !PT ;  /* 0x8000000005057812 */ /* 0x000fca00078eb800 */
[----:B------:R-:W-:-:S04]  /*09c0*/  FMUL R4, R5, R5 ;  /* 0x0000000505047220 */ /* 0x000fc80000400000 */
[----:B------:R-:W-:-:S04]  /*09d0*/  FFMA R7, R4, R7, 0.016980519518256187439 ;  /* 0x3c8b1abb04077423 */ /* 0x000fc80000000007 */
[----:B------:R-:W-:-:S04]  /*09e0*/  FFMA R7, R4, R7, 0.030762933194637298584 ;  /* 0x3cfc028c04077423 */ /* 0x000fc80000000007 */
[----:B------:R-:W-:-:S04]  /*09f0*/  FFMA R7, R4, R7, 0.044709417968988418579 ;  /* 0x3d37213904077423 */ /* 0x000fc80000000007 */
[----:B------:R-:W-:-:S04]  /*0a00*/  FFMA R7, R4, R7, 0.074989043176174163818 ;  /* 0x3d9993db04077423 */ /* 0x000fc80000000007 */
[----:B------:R-:W-:-:S04]  /*0a10*/  FFMA R7, R4, R7, 0.16666707396507263184 ;  /* 0x3e2aaac604077423 */ /* 0x000fc80000000007 */
[----:B------:R-:W-:-:S04]  /*0a20*/  FMUL R4, R4, R7 ;  /* 0x0000000704047220 */ /* 0x000fc80000400000 */
[----:B------:R-:W-:Y:S01]  /*0a30*/  FFMA R4, R5, R4, R5 ;  /* 0x0000000405047223 */ /* 0x000fe20000000005 */
[----:B------:R-:W-:-:S04]  /*0a40*/  HFMA2 R5, -RZ, RZ, 1.9599609375, 20144 ;  /* 0x3fd774ebff057431 */ /* 0x000fc800000001ff */
[----:B------:R-:W-:-:S05]  /*0a50*/  FSEL R0, R4, -R4, P0 ;  /* 0x8000000404007208 */ /* 0x000fca0000000000 */
[----:B------:R-:W-:-:S04]  /*0a60*/  @!P1 FFMA R4, R5, 0.93318945169448852539, R0 ;  /* 0x3f6ee58105049823 */ /* 0x000fc80000000000 */
[----:B------:R-:W-:Y:S01]  /*0a70*/  @P0 FADD R4, R4, R4 ;  /* 0x0000000404040221 */ /* 0x000fe20000000000 */
[----:B--2---:R-:W-:-:S03]  /*0a80*/  FMUL R5, R2, 0.5 ;  /* 0x3f00000002057820 */ /* 0x004fc60000400000 */
[----:B------:R-:W-:-:S04]  /*0a90*/  FADD R4, R4, -R3 ;  /* 0x8000000304047221 */ /* 0x000fc80000000000 */
[----:B------:R-:W-:-:S04]  /*0aa0*/  FMUL R5, R4, R5 ;  /* 0x0000000504057220 */ /* 0x000fc80000400000 */
[----:B------:R-:W-:-:S07]  /*0ab0*/  FFMA R11, R4, R5, R11 ;  /* 0x00000005040b7223 */ /* 0x000fce000000000b */
.L_x_55:
[----:B------:R-:W-:Y:S05]  /*0ac0*/  BSYNC.RECONVERGENT B0 ;  /* 0x0000000000007941 */ /* 0x000fea0003800200 */
.L_x_54:
        /* <DEDUP_REMOVED lines=10> */
[----:B------:R-:W2:Y:S03]  /*0b70*/  LDG.E.CONSTANT R5, desc[UR6][R22.64] ;  /* 0x0000000616057981 */ /* 0x000ea6000c1e9900 */
[--C-:B------:R-:W-:Y:S01]  /*0b80*/  IMAD.WIDE R14, R6, 0xc, R2.reuse ;  /* 0x0000000c060e7825 */ /* 0x100fe200078e0202 */
[----:B------:R-:W3:Y:S04]  /*0b90*/  LDG.E.CONSTANT R25, desc[UR6][R22.64+0x8] ;  /* 0x0000080616197981 */ /* 0x000ee8000c1e9900 */
[----:B------:R-:W2:Y:S04]  /*0ba0*/  LDG.E.CONSTANT R18, desc[UR6][R8.64] ;  /* 0x0000000608127981 */ /* 0x000ea8000c1e9900 */
[----:B------:R-:W3:Y:S04]  /*0bb0*/  LDG.E.CONSTANT R0, desc[UR6][R14.64+0x8] ;  /* 0x000008060e007981 */ /* 0x000ee8000c1e9900 */
[----:B------:R-:W4:Y:S04]  /*0bc0*/  LDG.E.CONSTANT R13, desc[UR6][R22.64+0x4] ;  /* 0x00000406160d7981 */ /* 0x000f28000c1e9900 */
[----:B------:R-:W5:Y:S04]  /*0bd0*/  LDG.E.CONSTANT R24, desc[UR6][R8.64+0x8] ;  /* 0x0000080608187981 */ /* 0x000f68000c1e9900 */
[----:B------:R-:W4:Y:S04]  /*0be0*/  LDG.E.CONSTANT R4, desc[UR6][R14.64+0x4] ;  /* 0x000004060e047981 */ /* 0x000f28000c1e9900 */
[----:B------:R0:W4:Y:S04]  /*0bf0*/  LDG.E.CONSTANT R16, desc[UR6][R14.64] ;  /* 0x000000060e107981 */ /* 0x000128000c1e9900 */
[----:B------:R-:W4:Y:S01]  /*0c00*/  LDG.E.CONSTANT R20, desc[UR6][R8.64+0x4] ;  /* 0x0000040608147981 */ /* 0x000f22000c1e9900 */
[----:B------:R-:W-:-:S05]  /*0c10*/  IMAD.WIDE R2, R7, 0xc, R2 ;  /* 0x0000000c07027825 */ /* 0x000fca00078e0202 */
[----:B------:R-:W4:Y:S04]  /*0c20*/  LDG.E.CONSTANT R19, desc[UR6][R2.64] ;  /* 0x0000000602137981 */ /* 0x000f28000c1e9900 */
[----:B------:R-:W4:Y:S04]  /*0c30*/  LDG.E.CONSTANT R17, desc[UR6][R2.64+0x4] ;  /* 0x0000040602117981 */ /* 0x000f28000c1e9900 */
[----:B------:R1:W4:Y:S01]  /*0c40*/  LDG.E.CONSTANT R21, desc[UR6][R2.64+0x8] ;  /* 0x0000080602157981 */ /* 0x000322000c1e9900 */
[----:B------:R-:W-:Y:S01]  /*0c50*/  BSSY.RECONVERGENT B1, `(.L_x_66) ;  /* 0x0000026000017945 */ /* 0x000fe20003800200 */
[----:B--2---:R-:W-:Y:S01]  /*0c60*/  FADD R18, -R18, R5 ;  /* 0x0000000512127221 */ /* 0x004fe20000000100 */
[----:B---3--:R-:W-:-:S04]  /*0c70*/  FADD R7, -R25, R0 ;  /* 0x0000000019077221 */ /* 0x008fc80000000100 */
[----:B0-----:R-:W-:Y:S01]  /*0c80*/  FMUL R15, R18, R7 ;  /* 0x00000007120f7220 */ /* 0x001fe20000400000 */
[----:B-----5:R-:W-:Y:S01]  /*0c90*/  FADD R24, -R24, R25 ;  /* 0x0000001918187221 */ /* 0x020fe20000000100 */
[----:B----4-:R-:W-:Y:S01]  /*0ca0*/  FADD R6, -R13, R4 ;  /* 0x000000040d067221 */ /* 0x010fe20000000100 */
[----:B------:R-:W-:-:S03]  /*0cb0*/  FADD R5, -R5, R16 ;  /* 0x0000001005057221 */ /* 0x000fc60000000100 */
[----:B------:R-:W-:Y:S01]  /*0cc0*/  FMUL R27, R24, R6 ;  /* 0x00000006181b7220 */ /* 0x000fe20000400000 */
[----:B------:R-:W-:Y:S01]  /*0cd0*/  FADD R20, -R20, R13 ;  /* 0x0000000d14147221 */ /* 0x000fe20000000100 */
[----:B------:R-:W-:-:S03]  /*0ce0*/  FFMA R9, R24, R5, -R15 ;  /* 0x0000000518097223 */ /* 0x000fc6000000080f */
[C---:B-1----:R-:W-:Y:S01]  /*0cf0*/  FMUL R3, R20.reuse, R5 ;  /* 0x0000000514037220 */ /* 0x042fe20000400000 */
[----:B------:R-:W-:Y:S01]  /*0d00*/  FFMA R27, R20, R7, -R27 ;  /* 0x00000007141b7223 */ /* 0x000fe2000000081b */
[----:B------:R-:W-:Y:S02]  /*0d10*/  FMUL R2, R9, R9 ;  /* 0x0000000909027220 */ /* 0x000fe40000400000 */
[----:B------:R-:W-:Y:S02]  /*0d20*/  FFMA R8, R18, R6, -R3 ;  /* 0x0000000612087223 */ /* 0x000fe40000000803 */
[----:B------:R-:W-:-:S04]  /*0d30*/  FFMA R3, R27, R27, R2 ;  /* 0x0000001b1b037223 */ /* 0x000fc80000000002 */
[----:B------:R-:W-:-:S05]  /*0d40*/  FFMA R13, R8, R8, R3 ;  /* 0x00000008080d7223 */ /* 0x000fca0000000003 */
[----:B------:R-:W-:Y:S01]  /*0d50*/  IADD3 R2, PT, PT, R13, -0xd000000, RZ ;  /* 0xf30000000d027810 */ /* 0x000fe20007ffe0ff */
[----:B------:R0:W1:Y:S03]  /*0d60*/  MUFU.RSQ R14, R13 ;  /* 0x0000000d000e7308 */ /* 0x0000660000001400 */
[----:B------:R-:W-:Y:S01]  /*0d70*/  ISETP.GT.U32.AND P0, PT, R2, 0x727fffff, PT ;  /* 0x727fffff0200780c */ /* 0x000fe20003f04070 */
[----:B------:R-:W-:Y:S01]  /*0d80*/  FADD R19, -R16, R19 ;  /* 0x0000001310137221 */ /* 0x000fe20000000100 */
[----:B------:R-:W-:Y:S01]  /*0d90*/  FADD R4, -R4, R17 ;  /* 0x0000001104047221 */ /* 0x000fe20000000100 */
[----:B------:R-:W-:Y:S02]  /*0da0*/  FADD R21, -R0, R21 ;  /* 0x0000001500157221 */ /* 0x000fe40000000100 */
[----:B------:R-:W-:Y:S01]  /*0db0*/  FMUL R0, R6, R19 ;  /* 0x0000001306007220 */ /* 0x000fe20000400000 */
[----:B------:R-:W-:Y:S01]  /*0dc0*/  FMUL R3, R7, R4 ;  /* 0x0000000407037220 */ /* 0x000fe20000400000 */
[----:B------:R-:W-:-:S02]  /*0dd0*/  FMUL R2, R5, R21 ;  /* 0x0000001505027220 */ /* 0x000fc40000400000 */
[----:B------:R-:W-:Y:S01]  /*0de0*/  FFMA R4, R5, R4, -R0 ;  /* 0x0000000405047223 */ /* 0x000fe20000000800 */
[----:B------:R-:W-:Y:S01]  /*0df0*/  FFMA R3, R6, R21, -R3 ;  /* 0x0000001506037223 */ /* 0x000fe20000000803 */
[----:B------:R-:W-:Y:S02]  /*0e00*/  FFMA R2, R7, R19, -R2 ;  /* 0x0000001307027223 */ /* 0x000fe40000000802 */
[----:B0-----:R-:W-:Y:S05]  /*0e10*/  @!P0 BRA `(.L_x_67) ;  /* 0x0000000000148947 */ /* 0x001fea0003800000 */
[----:B------:R-:W-:Y:S02]  /*0e20*/  MOV R0, R13 ;  /* 0x0000000d00007202 */ /* 0x000fe40000000f00 */
[----:B-1----:R-:W-:-:S07]  /*0e30*/  MOV R14, 0xe50 ;  /* 0x00000e50000e7802 */ /* 0x002fce0000000f00 */
[----:B------:R-:W-:Y:S05]  /*0e40*/  CALL.REL.NOINC `($__internal_3_$__cuda_sm20_sqrt_rn_f32_slowpath) ;  /* 0x0000001400607944 */ /* 0x000fea0003c00000 */
[----:B------:R-:W-:Y:S01]  /*0e50*/  MOV R25, R0 ;  /* 0x0000000000197202 */ /* 0x000fe20000000f00 */
[----:B------:R-:W-:Y:S06]  /*0e60*/  BRA `(.L_x_68) ;  /* 0x0000000000107947 */ /* 0x000fec0003800000 */
.L_x_67:
[----:B-1----:R-:W-:Y:S01]  /*0e70*/  FMUL.FTZ R0, R13, R14 ;  /* 0x0000000e0d007220 */ /* 0x002fe20000410000 */
[----:B------:R-:W-:-:S03]  /*0e80*/  FMUL.FTZ R14, R14, 0.5 ;  /* 0x3f0000000e0e7820 */ /* 0x000fc60000410000 */
[----:B------:R-:W-:-:S04]  /*0e90*/  FFMA R13, -R0, R0, R13 ;  /* 0x00000000000d7223 */ /* 0x000fc8000000010d */
[----:B------:R-:W-:-:S07]  /*0ea0*/  FFMA R25, R13, R14, R0 ;  /* 0x0000000e0d197223 */ /* 0x000fce0000000000 */
.L_x_68:
[----:B------:R-:W-:Y:S05]  /*0eb0*/  BSYNC.RECONVERGENT B1 ;  /* 0x0000000000017941 */ /* 0x000fea0003800200 */
.L_x_66:
        /* <DEDUP_REMOVED lines=12> */
.L_x_70:
[----:B------:R-:W-:Y:S01]  /*0f80*/  FMUL.FTZ R23, R0, R13 ;  /* 0x0000000d00177220 */ /* 0x000fe20000410000 */
[----:B------:R-:W-:-:S03]  /*0f90*/  FMUL.FTZ R13, R13, 0.5 ;  /* 0x3f0000000d0d7820 */ /* 0x000fc60000410000 */
[----:B------:R-:W-:-:S04]  /*0fa0*/  FFMA R0, -R23, R23, R0 ;  /* 0x0000001717007223 */ /* 0x000fc80000000100 */
[----:B------:R-:W-:-:S07]  /*0fb0*/  FFMA R23, R0, R13, R23 ;  /* 0x0000000d00177223 */ /* 0x000fce0000000017 */
.L_x_71:
[----:B------:R-:W-:Y:S05]  /*0fc0*/  BSYNC.RECONVERGENT B1 ;  /* 0x0000000000017941 */ /* 0x000fea0003800200 */
.L_x_69:
        /* <DEDUP_REMOVED lines=12> */
.L_x_73:
[----:B------:R-:W-:Y:S01]  /*1090*/  FMUL.FTZ R15, R0, R13 ;  /* 0x0000000d000f7220 */ /* 0x000fe20000410000 */
[----:B------:R-:W-:-:S03]  /*10a0*/  FMUL.FTZ R13, R13, 0.5 ;  /* 0x3f0000000d0d7820 */ /* 0x000fc60000410000 */
[----:B------:R-:W-:-:S04]  /*10b0*/  FFMA R0, -R15, R15, R0 ;  /* 0x0000000f0f007223 */ /* 0x000fc80000000100 */
[----:B------:R-:W-:-:S07]  /*10c0*/  FFMA R24, R0, R13, R15 ;  /* 0x0000000d00187223 */ /* 0x000fce000000000f */
.L_x_74:
[----:B------:R-:W-:Y:S05]  /*10d0*/  BSYNC.RECONVERGENT B1 ;  /* 0x0000000000017941 */ /* 0x000fea0003800200 */
.L_x_72:
[----:B------:R-:W-:-:S04]  /*10e0*/  FSETP.GT.AND P0, PT, R23, 9.9999999392252902908e-09, PT ;  /* 0x322bcc771700780b */ /* 0x000fc80003f04000 */
[----:B------:R-:W-:-:S04]  /*10f0*/  FSETP.LEU.OR P0, PT, R25, 9.9999999392252902908e-09, !P0 ;  /* 0x322bcc771900780b */ /* 0x000fc8000470b400 */
[----:B------:R-:W-:-:S13]  /*1100*/  FSETP.LEU.OR P0, PT, R24, 9.9999999392252902908e-09, P0 ;  /* 0x322bcc771800780b */ /* 0x000fda000070b400 */
[----:B------:R-:W-:Y:S05]  /*1110*/  @P0 BRA `(.L_x_65) ;  /* 0x0000001000640947 */ /* 0x000fea0003800000 */
[----:B------:R-:W0:Y:S01]  /*1120*/  MUFU.RCP R0, R25 ;  /* 0x0000001900007308 */ /* 0x000e220000001000 */
[----:B------:R-:W-:Y:S07]  /*1130*/  BSSY.RECONVERGENT B3, `(.L_x_75) ;  /* 0x000000c000037945 */ /* 0x000fee0003800200 */
[----:B------:R-:W1:Y:S01]  /*1140*/  FCHK P0, R27, R25 ;  /* 0x000000191b007302 */ /* 0x000e620000000000 */
[----:B0-----:R-:W-:-:S04]  /*1150*/  FFMA R13, R0, -R25, 1 ;  /* 0x3f800000000d7423 */ /* 0x001fc80000000819 */
[----:B------:R-:W-:-:S04]  /*1160*/  FFMA R0, R0, R13, R0 ;  /* 0x0000000d00007223 */ /* 0x000fc80000000000 */
[----:B------:R-:W-:-:S04]  /*1170*/  FFMA R22, R27, R0, RZ ;  /* 0x000000001b167223 */ /* 0x000fc800000000ff */
[----:B------:R-:W-:-:S04]  /*1180*/  FFMA R13, R22, -R25, R27 ;  /* 0x80000019160d7223 */ /* 0x000fc8000000001b */
[----:B------:R-:W-:Y:S01]  /*1190*/  FFMA R22, R0, R13, R22 ;  /* 0x0000000d00167223 */ /* 0x000fe20000000016 */
[----:B-1----:R-:W-:Y:S06]  /*11a0*/  @!P0 BRA `(.L_x_76) ;  /* 0x0000000000108947 */ /* 0x002fec0003800000 */
[----:B------:R-:W-:Y:S02]  /*11b0*/  MOV R18, R25 ;  /* 0x0000001900127202 */ /* 0x000fe40000000f00 */
[----:B------:R-:W-:-:S07]  /*11c0*/  MOV R14, 0x11e0 ;  /* 0x000011e0000e7802 */ /* 0x000fce0000000f00 */
[----:B------:R-:W-:Y:S05]  /*11d0*/  CALL.REL.NOINC `($__internal_4_$__cuda_sm3x_div_rn_noftz_f32_slowpath) ;  /* 0x0000001000d47944 */ /* 0x000fea0003c00000 */
[----:B------:R-:W-:-:S07]  /*11e0*/  MOV R22, R0 ;  /* 0x0000000000167202 */ /* 0x000fce0000000f00 */
.L_x_76:
[----:B------:R-:W-:Y:S05]  /*11f0*/  BSYNC.RECONVERGENT B3 ;  /* 0x0000000000037941 */ /* 0x000fea0003800200 */
.L_x_75:
        /* <DEDUP_REMOVED lines=10> */
[----:B------:R-:W-:Y:S02]  /*12a0*/  MOV R18, R25 ;  /* 0x0000001900127202 */ /* 0x000fe40000000f00 */
[----:B------:R-:W-:-:S07]  /*12b0*/  MOV R14, 0x12d0 ;  /* 0x000012d0000e7802 */ /* 0x000fce0000000f00 */
[----:B------:R-:W-:Y:S05]  /*12c0*/  CALL.REL.NOINC `($__internal_4_$__cuda_sm3x_div_rn_noftz_f32_slowpath) ;  /* 0x0000001000987944 */ /* 0x000fea0003c00000 */
[----:B------:R-:W-:-:S07]  /*12d0*/  MOV R21, R0 ;  /* 0x0000000000157202 */ /* 0x000fce0000000f00 */
.L_x_78:
[----:B------:R-:W-:Y:S05]  /*12e0*/  BSYNC.RECONVERGENT B3 ;  /* 0x0000000000037941 */ /* 0x000fea0003800200 */
.L_x_77:
        /* <DEDUP_REMOVED lines=14> */
.L_x_80:
[----:B------:R-:W-:Y:S05]  /*13d0*/  BSYNC.RECONVERGENT B3 ;  /* 0x0000000000037941 */ /* 0x000fea0003800200 */
.L_x_79:
        /* <DEDUP_REMOVED lines=14> */
.L_x_82:
[----:B------:R-:W-:Y:S05]  /*14c0*/  BSYNC.RECONVERGENT B3 ;  /* 0x0000000000037941 */ /* 0x000fea0003800200 */
.L_x_81:
        /* <DEDUP_REMOVED lines=14> */
.L_x_84:
[----:B------:R-:W-:Y:S05]  /*15b0*/  BSYNC.RECONVERGENT B3 ;  /* 0x0000000000037941 */ /* 0x000fea0003800200 */
.L_x_83:
        /* <DEDUP_REMOVED lines=14> */
.L_x_86:
[----:B------:R-:W-:Y:S05]  /*16a0*/  BSYNC.RECONVERGENT B3 ;  /* 0x0000000000037941 */ /* 0x000fea0003800200 */
.L_x_85:
        /* <DEDUP_REMOVED lines=14> */
.L_x_88:
[----:B------:R-:W-:Y:S05]  /*1790*/  BSYNC.RECONVERGENT B3 ;  /* 0x0000000000037941 */ /* 0x000fea0003800200 */
.L_x_87:
        /* <DEDUP_REMOVED lines=14> */
.L_x_90:
[----:B------:R-:W-:Y:S05]  /*1880*/  BSYNC.RECONVERGENT B3 ;  /* 0x0000000000037941 */ /* 0x000fea0003800200 */
.L_x_89:
        /* <DEDUP_REMOVED lines=13> */
.L_x_92:
[----:B------:R-:W-:Y:S05]  /*1960*/  BSYNC.RECONVERGENT B3 ;  /* 0x0000000000037941 */ /* 0x000fea0003800200 */
.L_x_91:
[-C--:B------:R-:W-:Y:S01]  /*1970*/  FMUL R7, R0, R22.reuse ;  /* 0x0000001600077220 */ /* 0x080fe20000400000 */
[----:B------:R-:W-:Y:S01]  /*1980*/  FMUL R5, R3, R9 ;  /* 0x0000000903057220 */ /* 0x000fe20000400000 */
[----:B------:R-:W-:Y:S01]  /*1990*/  FMUL R6, R8, R21 ;  /* 0x0000001508067220 */ /* 0x000fe20000400000 */
[----:B------:R-:W-:Y:S01]  /*19a0*/  BSSY.RECONVERGENT B3, `(.L_x_93) ;  /* 0x0000018000037945 */ /* 0x000fe20003800200 */
[C---:B------:R-:W-:Y:S01]  /*19b0*/  FFMA R7, R4.reuse, R9, -R7 ;  /* 0x0000000904077223 */ /* 0x040fe20000000807 */
[-C--:B------:R-:W-:Y:S01]  /*19c0*/  FMUL R4, R4, R21.reuse ;  /* 0x0000001504047220 */ /* 0x080fe20000400000 */
[----:B------:R-:W-:Y:S01]  /*19d0*/  FFMA R0, R0, R21, -R5 ;  /* 0x0000001500007223 */ /* 0x000fe20000000805 */
[----:B------:R-:W-:Y:S01]  /*19e0*/  FFMA R5, R25, R22, R6 ;  /* 0x0000001619057223 */ /* 0x000fe20000000006 */
[----:B------:R-:W-:Y:S01]  /*19f0*/  FMUL R7, R7, R8 ;  /* 0x0000000807077220 */ /* 0x000fe20000400000 */
[----:B------:R-:W-:Y:S02]  /*1a00*/  FFMA R3, R3, R22, -R4 ;  /* 0x0000001603037223 */ /* 0x000fe40000000804 */
[----:B------:R-:W-:Y:S01]  /*1a10*/  FFMA R9, R2, R9, R5 ;  /* 0x0000000902097223 */ /* 0x000fe20000000005 */
[----:B------:R-:W-:-:S04]  /*1a20*/  FFMA R0, R0, R25, R7 ;  /* 0x0000001900007223 */ /* 0x000fc80000000007 */
[----:B------:R-:W-:-:S05]  /*1a30*/  FFMA R4, R3, R2, R0 ;  /* 0x0000000203047223 */ /* 0x000fca0000000000 */
[----:B------:R-:W-:-:S04]  /*1a40*/  FSETP.GT.AND P2, PT, |R4|, |R9|, PT ;  /* 0x400000090400720b */ /* 0x000fc80003f44200 */
[----:B------:R-:W-:Y:S02]  /*1a50*/  FSEL R2, |R4|, |R9|, P2 ;  /* 0x4000000904027208 */ /* 0x000fe40001000200 */
[----:B------:R-:W-:Y:S02]  /*1a60*/  FSEL R27, |R9|, |R4|, P2 ;  /* 0x40000004091b7208 */ /* 0x000fe40001000200 */
[----:B------:R-:W0:Y:S08]  /*1a70*/  MUFU.RCP R3, R2 ;  /* 0x0000000200037308 */ /* 0x000e300000001000 */
[----:B------:R-:W1:Y:S01]  /*1a80*/  FCHK P0, R27, R2 ;  /* 0x000000021b007302 */ /* 0x000e620000000000 */
[----:B0-----:R-:W-:-:S04]  /*1a90*/  FFMA R0, -R2, R3, 1 ;  /* 0x3f80000002007423 */ /* 0x001fc80000000103 */
[----:B------:R-:W-:-:S04]  /*1aa0*/  FFMA R0, R3, R0, R3 ;  /* 0x0000000003007223 */ /* 0x000fc80000000003 */
[----:B------:R-:W-:-:S04]  /*1ab0*/  FFMA R3, R27, R0, RZ ;  /* 0x000000001b037223 */ /* 0x000fc800000000ff */
[----:B------:R-:W-:-:S04]  /*1ac0*/  FFMA R5, -R2, R3, R27 ;  /* 0x0000000302057223 */ /* 0x000fc8000000011b */
[----:B------:R-:W-:Y:S01]  /*1ad0*/  FFMA R0, R0, R5, R3 ;  /* 0x0000000500007223 */ /* 0x000fe20000000003 */
[----:B-1----:R-:W-:Y:S06]  /*1ae0*/  @!P0 BRA `(.L_x_94) ;  /* 0x00000000000c8947 */ /* 0x002fec0003800000 */
[----:B------:R-:W-:Y:S02]  /*1af0*/  MOV R18, R2 ;  /* 0x0000000200127202 */ /* 0x000fe40000000f00 */
[----:B------:R-:W-:-:S07]  /*1b00*/  MOV R14, 0x1b20 ;  /* 0x00001b20000e7802 */ /* 0x000fce0000000f00 */
[----:B------:R-:W-:Y:S05]  /*1b10*/  CALL.REL.NOINC `($__internal_4_$__cuda_sm3x_div_rn_noftz_f32_slowpath) ;  /* 0x0000000800847944 */ /* 0x000fea0003c00000 */
.L_x_94:
[----:B------:R-:W-:Y:S05]  /*1b20*/  BSYNC.RECONVERGENT B3 ;  /* 0x0000000000037941 */ /* 0x000fea0003800200 */
.L_x_93:
[----:B------:R-:W0:Y:S08]  /*1b30*/  LDC.64 R6, c[0x0][0x3c8] ;  /* 0x0000f200ff067b82 */ /* 0x000e300000000a00 */
[----:B------:R-:W1:Y:S01]  /*1b40*/  LDC.64 R16, c[0x0][0x3d0] ;  /* 0x0000f400ff107b82 */ /* 0x000e620000000a00 */
[----:B0-----:R-:W-:-:S06]  /*1b50*/  IMAD.WIDE R6, R10, 0x4, R6 ;  /* 0x000000040a067825 */ /* 0x001fcc00078e0206 */
[----:B------:R-:W1:Y:S01]  /*1b60*/  LDG.E.CONSTANT R7, desc[UR6][R6.64] ;  /* 0x0000000606077981 */ /* 0x000e62000c1e9900 */
[----:B------:R-:W-:Y:S02]  /*1b70*/  HFMA2 R8, -RZ, RZ, 0.89990234375, 10328 ;  /* 0x3b33710bff087431 */ /* 0x000fe400000001ff */
[----:B------:R-:W-:-:S04]  /*1b80*/  FMUL R3, R0, R0 ;  /* 0x0000000000037220 */ /* 0x000fc80000400000 */
[----:B------:R-:W-:-:S04]  /*1b90*/  FFMA R8, R3, R8, -0.015681877732276916504 ;  /* 0xbc80774803087423 */ /* 0x000fc80000000008 */
[----:B------:R-:W-:-:S04]  /*1ba0*/  FFMA R8, R3, R8, 0.042200751602649688721 ;  /* 0x3d2cdab203087423 */ /* 0x000fc80000000008 */
[----:B------:R-:W-:-:S04]  /*1bb0*/  FFMA R8, R3, R8, -0.074792981147766113281 ;  /* 0xbd992d1003087423 */ /* 0x000fc80000000008 */
[----:B------:R-:W-:-:S04]  /*1bc0*/  FFMA R8, R3, R8, 0.10640415549278259277 ;  /* 0x3dd9ea6c03087423 */ /* 0x000fc80000000008 */
[----:B------:R-:W-:-:S04]  /*1bd0*/  FFMA R8, R3, R8, -0.14207722246646881104 ;  /* 0xbe117cb103087423 */ /* 0x000fc80000000008 */
[----:B------:R-:W-:-:S04]  /*1be0*/  FFMA R8, R3, R8, 0.19993925094604492188 ;  /* 0x3e4cbce003087423 */ /* 0x000fc80000000008 */
[----:B------:R-:W-:Y:S01]  /*1bf0*/  FFMA R8, R3, R8, -0.33333197236061096191 ;  /* 0xbeaaaa7d03087423 */ /* 0x000fe20000000008 */
[----:B-1----:R-:W-:-:S06]  /*1c00*/  IMAD.WIDE R16, R7, 0x10, R16 ;  /* 0x0000001007107825 */ /* 0x002fcc00078e0210 */
[----:B------:R-:W2:Y:S01]  /*1c10*/  LDG.E.128.CONSTANT R16, desc[UR6][R16.64] ;  /* 0x0000000610107981 */ /* 0x000ea2000c1e9d00 */
[----:B------:R-:W-:Y:S01]  /*1c20*/  FMUL R3, R3, R8 ;  /* 0x0000000803037220 */ /* 0x000fe20000400000 */
[----:B------:R-:W-:Y:S01]  /*1c30*/  MOV R6, 0x3fd774eb ;  /* 0x3fd774eb00067802 */ /* 0x000fe20000000f00 */
[----:B------:R-:W-:Y:S01]  /*1c40*/  HFMA2 R5, -RZ, RZ, 1.857421875, -1409 ;  /* 0x3f6ee581ff057431 */ /* 0x000fe200000001ff */
[----:B------:R-:W-:Y:S01]  /*1c50*/  ISETP.GE.AND P0, PT, R9, RZ, PT ;  /* 0x000000ff0900720c */ /* 0x000fe20003f06270 */
[----:B------:R-:W-:Y:S01]  /*1c60*/  FFMA R3, R3, R0, R0 ;  /* 0x0000000003037223 */ /* 0x000fe20000000000 */
[C---:B------:R-:W-:Y:S01]  /*1c70*/  FSETP.NEU.AND P3, PT, |R9|.reuse, |R4|, PT ;  /* 0x400000040900720b */ /* 0x040fe20003f6d200 */
[----:B------:R-:W-:Y:S01]  /*1c80*/  FADD R9, |R9|, |R4| ;  /* 0x4000000409097221 */ /* 0x000fe20000000200 */
[----:B------:R-:W-:Y:S01]  /*1c90*/  FSETP.NEU.AND P1, PT, R2, RZ, PT ;  /* 0x000000ff0200720b */ /* 0x000fe20003f2d000 */
[----:B------:R-:W-:Y:S01]  /*1ca0*/  FFMA R0, R6, 0.93318945169448852539, -R3 ;  /* 0x3f6ee58106007823 */ /* 0x000fe20000000803 */
[----:B------:R-:W-:Y:S01]  /*1cb0*/  BSSY.RECONVERGENT B1, `(.L_x_95) ;  /* 0x000004b000017945 */ /* 0x000fe20003800200 */
[----:B------:R-:W-:-:S03]  /*1cc0*/  FSEL R5, R5, 1.8663789033889770508, P2 ;  /* 0x3feee58105057808 */ /* 0x000fc60001000000 */
[-C--:B------:R-:W-:Y:S02]  /*1cd0*/  FSEL R7, R0, R3.reuse, P2 ;  /* 0x0000000300077208 */ /* 0x080fe40001000000 */
[----:B------:R-:W-:-:S05]  /*1ce0*/  FSEL R0, R3, -R3, P2 ;  /* 0x8000000303007208 */ /* 0x000fca0001000000 */
[----:B------:R-:W-:Y:S01]  /*1cf0*/  @!P0 FFMA R7, R5, 1.6832555532455444336, R0 ;  /* 0x3fd774eb05078823 */ /* 0x000fe20000000000 */
[----:B------:R-:W-:-:S04]  /*1d00*/  MOV R0, 0x4016cbe4 ;  /* 0x4016cbe400007802 */ /* 0x000fc80000000f00 */
[----:B------:R-:W-:Y:S02]  /*1d10*/  @!P3 FSEL R7, R0, 0.78539818525314331055, !P0 ;  /* 0x3f490fdb0007b808 */ /* 0x000fe40004000000 */
[----:B------:R-:W-:Y:S02]  /*1d20*/  @!P1 FSEL R7, RZ, 3.1415927410125732422, P0 ;  /* 0x40490fdbff079808 */ /* 0x000fe40000000000 */
[----:B------:R-:W-:Y:S02]  /*1d30*/  FSETP.NAN.AND P0, PT, R9, R9, PT ;  /* 0x000000090900720b */ /* 0x000fe40003f08000 */
[----:B------:R-:W-:-:S04]  /*1d40*/  LOP3.LUT R4, R7, 0x80000000, R4, 0xb8, !PT ;  /* 0x8000000007047812 */ /* 0x000fc800078eb804 */
[----:B------:R-:W-:-:S05]  /*1d50*/  FSEL R9, R9, R4, P0 ;  /* 0x0000000409097208 */ /* 0x000fca0000000000 */
[----:B--2---:R-:W-:-:S04]  /*1d60*/  FFMA R17, R9, R17, -R18 ;  /* 0x0000001109117223 */ /* 0x004fc80000000812 */
[C---:B------:R-:W-:Y:S01]  /*1d70*/  FMUL R0, R17.reuse, 0.63661974668502807617 ;  /* 0x3f22f98311007820 */ /* 0x040fe20000400000 */
[----:B------:R-:W-:-:S05]  /*1d80*/  FSETP.GE.AND P0, PT, |R17|, 105615, PT ;  /* 0x47ce47801100780b */ /* 0x000fca0003f06200 */
[----:B------:R-:W0:Y:S02]  /*1d90*/  F2I.NTZ R0, R0 ;  /* 0x0000000000007305 */ /* 0x000e240000203100 */
[----:B0-----:R-:W-:-:S05]  /*1da0*/  I2FP.F32.S32 R2, R0 ;  /* 0x0000000000027245 */ /* 0x001fca0000201400 */
[----:B------:R-:W-:-:S04]  /*1db0*/  FFMA R3, R2, -1.5707962512969970703, R17 ;  /* 0xbfc90fda02037823 */ /* 0x000fc80000000011 */
[----:B------:R-:W-:-:S04]  /*1dc0*/  FFMA R3, R2, -7.5497894158615963534e-08, R3 ;  /* 0xb3a2216802037823 */ /* 0x000fc80000000003 */
[----:B------:R-:W-:Y:S01]  /*1dd0*/  FFMA R2, R2, -5.3903029534742383927e-15, R3 ;  /* 0xa7c234c502027823 */ /* 0x000fe20000000003 */
[----:B------:R-:W-:Y:S06]  /*1de0*/  @!P0 BRA `(.L_x_96) ;  /* 0x0000000000dc8947 */ /* 0x000fec0003800000 */
[----:B------:R-:W-:-:S13]  /*1df0*/  FSETP.NEU.AND P0, PT, |R17|, +INF , PT ;  /* 0x7f8000001100780b */ /* 0x000fda0003f0d200 */
[----:B------:R-:W-:Y:S01]  /*1e00*/  @!P0 FMUL R2, RZ, R17 ;  /* 0x00000011ff028220 */ /* 0x000fe20000400000 */
[----:B------:R-:W-:Y:S01]  /*1e10*/  @!P0 MOV R0, RZ ;  /* 0x000000ff00008202 */ /* 0x000fe20000000f00 */
[----:B------:R-:W-:Y:S06]  /*1e20*/  @!P0 BRA `(.L_x_96) ;  /* 0x0000000000cc8947 */ /* 0x000fec0003800000 */
[----:B------:R-:W-:Y:S01]  /*1e30*/  SHF.L.U32 R2, R17, 0x8, RZ ;  /* 0x0000000811027819 */ /* 0x000fe200000006ff */
[----:B------:R-:W-:Y:S01]  /*1e40*/  HFMA2 R6, -RZ, RZ, 0, 0 ;  /* 0x00000000ff067431 */ /* 0x000fe200000001ff */
[----:B------:R-:W-:Y:S01]  /*1e50*/  MOV R0, R1 ;  /* 0x0000000100007202 */ /* 0x000fe20000000f00 */
[----:B------:R-:W0:Y:S01]  /*1e60*/  LDCU.64 UR8, c[0x4][URZ] ;  /* 0x01000000ff0877ac */ /* 0x000e220008000a00 */
[----:B------:R-:W-:Y:S01]  /*1e70*/  LOP3.LUT R9, R2, 0x80000000, RZ, 0xfc, !PT ;  /* 0x8000000002097812 */ /* 0x000fe200078efcff */
[----:B------:R-:W-:Y:S01]  /*1e80*/  UMOV UR5, URZ ;  /* 0x000000ff00057c82 */ /* 0x000fe20008000000 */
[----:B------:R-:W-:-:S05]  /*1e90*/  UMOV UR4, URZ ;  /* 0x000000ff00047c82 */ /* 0x000fca0008000000 */
.L_x_97:
[----:B0-----:R-:W-:Y:S02]  /*1ea0*/  MOV R4, UR8 ;  /* 0x0000000800047c02 */ /* 0x001fe40008000f00 */
[----:B------:R-:W-:-:S05]  /*1eb0*/  MOV R5, UR9 ;  /* 0x0000000900057c02 */ /* 0x000fca0008000f00 */
[----:B------:R-:W2:Y:S01]  /*1ec0*/  LDG.E.CONSTANT R2, desc[UR6][R4.64] ;  /* 0x0000000604027981 */ /* 0x000ea2000c1e9900 */
[----:B------:R-:W-:Y:S02]  /*1ed0*/  UIADD3 UR8, UP0, UPT, UR8, 0x4, URZ ;  /* 0x0000000408087890 */ /* 0x000fe4000ff1e0ff */
[----:B------:R-:W-:Y:S02]  /*1ee0*/  UIADD3 UR4, UPT, UPT, UR4, 0x1, URZ ;  /* 0x0000000104047890 */ /* 0x000fe4000fffe0ff */
[----:B------:R-:W-:Y:S02]  /*1ef0*/  UIADD3.X UR9, UPT, UPT, URZ, UR9, URZ, UP0, !UPT ;  /* 0x00000009ff097290 */ /* 0x000fe400087fe4ff */
[----:B------:R-:W-:Y:S01]  /*1f00*/  UISETP.NE.AND UP0, UPT, UR4, 0x6, UPT ;  /* 0x000000060400788c */ /* 0x000fe2000bf05270 */
[----:B--2---:R-:W-:-:S03]  /*1f10*/  IMAD.WIDE.U32 R2, R2, R9, RZ ;  /* 0x0000000902027225 */ /* 0x004fc600078e00ff */
[----:B------:R-:W-:-:S04]  /*1f20*/  IADD3 R7, P0, PT, R2, R6, RZ ;  /* 0x0000000602077210 */ /* 0x000fc80007f1e0ff */
[----:B------:R-:W-:Y:S01]  /*1f30*/  IADD3.X R6, PT, PT, R3, UR5, RZ, P0, !PT ;  /* 0x0000000503067c10 */ /* 0x000fe200087fe4ff */
[----:B------:R0:W-:Y:S02]  /*1f40*/  STL [R0], R7 ;  /* 0x0000000700007387 */ /* 0x0001e40000100800 */
[----:B0-----:R-:W-:Y:S01]  /*1f50*/  IADD3 R0, PT, PT, R0, 0x4, RZ ;  /* 0x0000000400007810 */ /* 0x001fe20007ffe0ff */
[----:B------:R-:W-:Y:S06]  /*1f60*/  BRA.U UP0, `(.L_x_97) ;  /* 0xfffffffd00cc7547 */ /* 0x000fec000b83ffff */
[----:B------:R-:W-:Y:S01]  /*1f70*/  SHF.R.U32.HI R4, RZ, 0x17, R17 ;  /* 0x00000017ff047819 */ /* 0x000fe20000011611 */
[----:B------:R0:W-:Y:S03]  /*1f80*/  STL [R1+0x18], R6 ;  /* 0x0000180601007387 */ /* 0x0001e60000100800 */
[C---:B------:R-:W-:Y:S02]  /*1f90*/  LOP3.LUT R0, R4.reuse, 0xe0, RZ, 0xc0, !PT ;  /* 0x000000e004007812 */ /* 0x040fe400078ec0ff */
[----:B------:R-:W-:Y:S02]  /*1fa0*/  LOP3.LUT P0, RZ, R4, 0x1f, RZ, 0xc0, !PT ;  /* 0x0000001f04ff7812 */ /* 0x000fe4000780c0ff */
[----:B------:R-:W-:-:S04]  /*1fb0*/  IADD3 R0, PT, PT, R0, -0x80, RZ ;  /* 0xffffff8000007810 */ /* 0x000fc80007ffe0ff */
[----:B------:R-:W-:-:S05]  /*1fc0*/  SHF.R.U32.HI R0, RZ, 0x5, R0 ;  /* 0x00000005ff007819 */ /* 0x000fca0000011600 */
[----:B------:R-:W-:-:S05]  /*1fd0*/  IMAD R5, R0, -0x4, R1 ;  /* 0xfffffffc00057824 */ /* 0x000fca00078e0201 */
[----:B------:R-:W2:Y:S04]  /*1fe0*/  LDL R0, [R5+0x18] ;  /* 0x0000180005007983 */ /* 0x000ea80000100800 */
[----:B------:R-:W2:Y:S04]  /*1ff0*/  LDL R3, [R5+0x14] ;  /* 0x0000140005037983 */ /* 0x000ea80000100800 */
[----:B------:R-:W3:Y:S01]  /*2000*/  @P0 LDL R2, [R5+0x10] ;  /* 0x0000100005020983 */ /* 0x000ee20000100800 */
[----:B------:R-:W-:Y:S01]  /*2010*/  LOP3.LUT R4, R4, 0x1f, RZ, 0xc0, !PT ;  /* 0x0000001f04047812 */ /* 0x000fe200078ec0ff */
[----:B------:R-:W-:Y:S01]  /*2020*/  UMOV UR4, 0x54442d19 ;  /* 0x54442d1900047882 */ /* 0x000fe20000000000 */
[----:B------:R-:W-:-:S02]  /*2030*/  UMOV UR5, 0x3bf921fb ;  /* 0x3bf921fb00057882 */ /* 0x000fc40000000000 */
[-C--:B--2---:R-:W-:Y:S02]  /*2040*/  @P0 SHF.L.W.U32.HI R0, R3, R4.reuse, R0 ;  /* 0x0000000403000219 */ /* 0x084fe40000010e00 */
[----:B---3--:R-:W-:Y:S02]  /*2050*/  @P0 SHF.L.W.U32.HI R3, R2, R4, R3 ;  /* 0x0000000402030219 */ /* 0x008fe40000010e03 */
[----:B------:R-:W-:Y:S02]  /*2060*/  ISETP.GE.AND P0, PT, R17, RZ, PT ;  /* 0x000000ff1100720c */ /* 0x000fe40003f06270 */
[C---:B------:R-:W-:Y:S02]  /*2070*/  SHF.L.W.U32.HI R2, R3.reuse, 0x2, R0 ;  /* 0x0000000203027819 */ /* 0x040fe40000010e00 */
[----:B------:R-:W-:Y:S02]  /*2080*/  SHF.L.U32 R3, R3, 0x2, RZ ;  /* 0x0000000203037819 */ /* 0x000fe400000006ff */
[----:B------:R-:W-:-:S02]  /*2090*/  SHF.R.S32.HI R4, RZ, 0x1f, R2 ;  /* 0x0000001fff047819 */ /* 0x000fc40000011402 */
[----:B------:R-:W-:Y:S02]  /*20a0*/  LOP3.LUT R17, R2, R17, RZ, 0x3c, !PT ;  /* 0x0000001102117212 */ /* 0x000fe400078e3cff */
[C---:B------:R-:W-:Y:S02]  /*20b0*/  LOP3.LUT R8, R4.reuse, R3, RZ, 0x3c, !PT ;  /* 0x0000000304087212 */ /* 0x040fe400078e3cff */
[----:B------:R-:W-:Y:S02]  /*20c0*/  LOP3.LUT R9, R4, R2, RZ, 0x3c, !PT ;  /* 0x0000000204097212 */ /* 0x000fe400078e3cff */
[----:B------:R-:W-:Y:S02]  /*20d0*/  SHF.R.U32.HI R3, RZ, 0x1e, R0 ;  /* 0x0000001eff037819 */ /* 0x000fe40000011600 */
[----:B------:R-:W-:Y:S02]  /*20e0*/  ISETP.GE.AND P1, PT, R17, RZ, PT ;  /* 0x000000ff1100720c */ /* 0x000fe40003f26270 */
[----:B------:R-:W1:Y:S01]  /*20f0*/  I2F.F64.S64 R8, R8 ;  /* 0x0000000800087312 */ /* 0x000e620000301c00 */
[----:B------:R-:W-:-:S04]  /*2100*/  LEA.HI R0, R2, R3, RZ, 0x1 ;  /* 0x0000000302007211 */ /* 0x000fc800078f08ff */
[----:B------:R-:W-:-:S04]  /*2110*/  IADD3 R2, PT, PT, -R0, RZ, RZ ;  /* 0x000000ff00027210 */ /* 0x000fc80007ffe1ff */
[----:B------:R-:W-:Y:S01]  /*2120*/  @!P0 MOV R0, R2 ;  /* 0x0000000200008202 */ /* 0x000fe20000000f00 */
[----:B-1----:R-:W-:-:S10]  /*2130*/  DMUL R4, R8, UR4 ;  /* 0x0000000408047c28 */ /* 0x002fd40008000000 */
[----:B------:R-:W1:Y:S02]  /*2140*/  F2F.F32.F64 R4, R4 ;  /* 0x0000000400047310 */ /* 0x000e640000301000 */
[----:B01----:R-:W-:-:S07]  /*2150*/  FSEL R2, -R4, R4, !P1 ;  /* 0x0000000404027208 */ /* 0x003fce0004800100 */
.L_x_96:
[----:B------:R-:W-:Y:S05]  /*2160*/  BSYNC.RECONVERGENT B1 ;  /* 0x0000000000017941 */ /* 0x000fea0003800200 */
.L_x_95:
[----:B------:R-:W-:Y:S02]  /*2170*/  HFMA2 R4, -RZ, RZ, 0.487060546875, -0.0625 ;  /* 0x37cbac00ff047431 */ /* 0x000fe400000001ff */
[----:B------:R-:W-:Y:S01]  /*2180*/  FMUL R3, R2, R2 ;  /* 0x0000000202037220 */ /* 0x000fe20000400000 */
[C---:B------:R-:W-:Y:S01]  /*2190*/  LOP3.LUT R5, R0.reuse, 0x1, RZ, 0xc0, !PT ;  /* 0x0000000100057812 */ /* 0x040fe200078ec0ff */
[----:B------:R-:W-:Y:S01]  /*21a0*/  HFMA2 R7, -RZ, RZ, 1.541015625, -0.052001953125 ;  /* 0x3e2aaaa8ff077431 */ /* 0x000fe200000001ff */
[----:B------:R-:W-:Y:S02]  /*21b0*/  MOV R6, 0x3c0885e4 ;  /* 0x3c0885e400067802 */ /* 0x000fe40000000f00 */
[----:B------:R-:W-:Y:S02]  /*21c0*/  ISETP.NE.U32.AND P0, PT, R5, 0x1, PT ;  /* 0x000000010500780c */ /* 0x000fe40003f05070 */
[----:B------:R-:W-:Y:S01]  /*21d0*/  IADD3 R0, PT, PT, R0, 0x1, RZ ;  /* 0x0000000100007810 */ /* 0x000fe20007ffe0ff */
[----:B------:R-:W-:Y:S01]  /*21e0*/  FFMA R4, R3, R4, -0.0013887860113754868507 ;  /* 0xbab607ed03047423 */ /* 0x000fe20000000004 */
[----:B------:R-:W-:-:S02]  /*21f0*/  FSEL R6, R6, 0.041666727513074874878, !P0 ;  /* 0x3d2aaabb06067808 */ /* 0x000fc40004000000 */
[----:B------:R-:W-:Y:S02]  /*2200*/  LOP3.LUT P1, RZ, R0, 0x2, RZ, 0xc0, !PT ;  /* 0x0000000200ff7812 */ /* 0x000fe4000782c0ff */
[----:B------:R-:W-:Y:S02]  /*2210*/  FSEL R4, R4, -0.00019574658654164522886, P0 ;  /* 0xb94d415304047808 */ /* 0x000fe40000000000 */
[----:B------:R-:W-:Y:S02]  /*2220*/  FSEL R0, R2, 1, !P0 ;  /* 0x3f80000002007808 */ /* 0x000fe40004000000 */
[----:B------:R-:W-:Y:S01]  /*2230*/  FSEL R7, -R7, -0.4999999701976776123, !P0 ;  /* 0xbeffffff07077808 */ /* 0x000fe20004000100 */
[C---:B------:R-:W-:Y:S02]  /*2240*/  FFMA R4, R3.reuse, R4, R6 ;  /* 0x0000000403047223 */ /* 0x040fe40000000006 */
[C---:B------:R-:W-:Y:S02]  /*2250*/  FFMA R5, R3.reuse, R0, RZ ;  /* 0x0000000003057223 */ /* 0x040fe400000000ff */
[----:B------:R-:W-:-:S04]  /*2260*/  FFMA R4, R3, R4, R7 ;  /* 0x0000000403047223 */ /* 0x000fc80000000007 */
[----:B------:R-:W-:-:S04]  /*2270*/  FFMA R0, R5, R4, R0 ;  /* 0x0000000405007223 */ /* 0x000fc80000000000 */
[----:B------:R-:W-:-:S04]  /*2280*/  @P1 FADD R0, RZ, -R0 ;  /* 0x80000000ff001221 */ /* 0x000fc80000000000 */
[----:B------:R-:W-:-:S04]  /*2290*/  FADD R0, R0, 1 ;  /* 0x3f80000000007421 */ /* 0x000fc80000000000 */
[----:B------:R-:W-:-:S07]  /*22a0*/  FFMA R11, R16, R0, R11 ;  /* 0x00000000100b7223 */ /* 0x000fce000000000b */
.L_x_65:
[----:B------:R-:W-:Y:S05]  /*22b0*/  BSYNC.RECONVERGENT B0 ;  /* 0x0000000000007941 */ /* 0x000fea0003800200 */
.L_x_64:
[----:B------:R-:W0:Y:S01]  /*22c0*/  S2UR UR5, SR_CgaCtaId ;  /* 0x00000000000579c3 */ /* 0x000e220000008800 */
[----:B------:R-:W-:Y:S01]  /*22d0*/  BSSY.RECONVERGENT B0, `(.L_x_98) ;  /* 0x0000009000007945 */ /* 0x000fe20003800200 */
[----:B------:R-:W-:Y:S01]  /*22e0*/  ISETP.NE.AND P1, PT, R12, RZ, PT ;  /* 0x000000ff0c00720c */ /* 0x000fe20003f25270 */
[----:B------:R-:W-:Y:S02]  /*22f0*/  UMOV UR4, 0x400 ;  /* 0x0000040000047882 */ /* 0x000fe40000000000 */
[----:B0-----:R-:W-:-:S12]  /*2300*/  ULEA UR4, UR5, UR4, 0x18 ;  /* 0x0000000405047291 */ /* 0x001fd8000f8ec0ff */
.L_x_99:
[----:B------:R-:W0:Y:S01]  /*2310*/  LDS R2, [UR4] ;  /* 0x00000004ff027984 */ /* 0x000e220008000800 */
[----:B------:R-:W-:Y:S01]  /*2320*/  MOV R0, UR4 ;  /* 0x0000000400007c02 */ /* 0x000fe20008000f00 */
[----:B0-----:R-:W-:-:S05]  /*2330*/  FADD R3, R11, R2 ;  /* 0x000000020b037221 */ /* 0x001fca0000000000 */
[----:B------:R-:W0:Y:S02]  /*2340*/  ATOMS.CAST.SPIN P0, [R0], R2, R3 ;  /* 0x000000020000758d */ /* 0x000e240001800003 */
[----:B0-----:R-:W-:Y:S05]  /*2350*/  @!P0 BRA `(.L_x_99) ;  /* 0xfffffffc00ec8947 */ /* 0x001fea000383ffff */
[----:B------:R-:W-:Y:S05]  /*2360*/  BSYNC.RECONVERGENT B0 ;  /* 0x0000000000007941 */ /* 0x000fea0003800200 */
.L_x_98:
[----:B------:R-:W-:Y:S06]  /*2370*/  BAR.SYNC.DEFER_BLOCKING 0x0 ;  /* 0x0000000000007b1d */ /* 0x000fec0000010000 */
[----:B------:R-:W-:Y:S05]  /*2380*/  @P1 EXIT ;  /* 0x000000000000194d */ /* 0x000fea0003800000 */
[----:B------:R-:W0:Y:S01]  /*2390*/  LDS R5, [UR4] ;  /* 0x00000004ff057984 */ /* 0x000e220008000800 */
[----:B------:R-:W0:Y:S03]  /*23a0*/  LDC.64 R2, c[0x0][0x388] ;  /* 0x0000e200ff027b82 */ /* 0x000e260000000a00 */
[----:B0-----:R-:W-:Y:S01]  /*23b0*/  REDG.E.ADD.F32.FTZ.RN.STRONG.GPU desc[UR6][R2.64], R5 ;  /* 0x00000005020079a6 */ /* 0x001fe2000c12f306 */
[----:B------:R-:W-:Y:S05]  /*23c0*/  EXIT ;  /* 0x000000000000794d */ /* 0x000fea0003800000 */
        .weak           $__internal_3_$__cuda_sm20_sqrt_rn_f32_slowpath
        .type           $__internal_3_$__cuda_sm20_sqrt_rn_f32_slowpath,@function
        .size           $__internal_3_$__cuda_sm20_sqrt_rn_f32_slowpath,($__internal_4_$__cuda_sm3x_div_rn_noftz_f32_slowpath - $__internal_3_$__cuda_sm20_sqrt_rn_f32_slowpath)
$__internal_3_$__cuda_sm20_sqrt_rn_f32_slowpath:
[----:B------:R-:W-:-:S13]  /*23d0*/  LOP3.LUT P0, RZ, R0, 0x7fffffff, RZ, 0xc0, !PT ;  /* 0x7fffffff00ff7812 */ /* 0x000fda000780c0ff */
[----:B------:R-:W-:Y:S01]  /*23e0*/  @!P0 MOV R15, R0 ;  /* 0x00000000000f8202 */ /* 0x000fe20000000f00 */
        /* <DEDUP_REMOVED lines=11> */
[----:B------:R-:W-:Y:S01]  /*24a0*/  @P0 FMUL.FTZ R16, R15, 0.5 ;  /* 0x3f0000000f100820 */ /* 0x000fe20000410000 */
[----:B------:R-:W-:Y:S02]  /*24b0*/  @!P0 MOV R15, R0 ;  /* 0x00000000000f8202 */ /* 0x000fe40000000f00 */
[----:B------:R-:W-:-:S04]  /*24c0*/  @P0 FADD.FTZ R17, -R13, -RZ ;  /* 0x800000ff0d110221 */ /* 0x000fc80000010100 */
[----:B------:R-:W-:-:S04]  /*24d0*/  @P0 FFMA R20, R13, R17, R18 ;  /* 0x000000110d140223 */ /* 0x000fc80000000012 */
[----:B------:R-:W-:-:S04]  /*24e0*/  @P0 FFMA R16, R20, R16, R13 ;  /* 0x0000001014100223 */ /* 0x000fc8000000000d */
[----:B------:R-:W-:-:S07]  /*24f0*/  @P0 FMUL.FTZ R15, R16, 2.3283064365386962891e-10 ;  /* 0x2f800000100f0820 */ /* 0x000fce0000410000 */
.L_x_100:
[----:B------:R-:W-:Y:S01]  /*2500*/  MOV R0, R15 ;  /* 0x0000000f00007202 */ /* 0x000fe20000000f00 */
[----:B------:R-:W-:-:S04]  /*2510*/  HFMA2 R15, -RZ, RZ, 0, 0 ;  /* 0x00000000ff0f7431 */ /* 0x000fc800000001ff */
[----:B------:R-:W-:Y:S05]  /*2520*/  RET.REL.NODEC R14 `(compute_bonded_energy) ;  /* 0xffffffd80eb47950 */ /* 0x000fea0003c3ffff */
        .weak           $__internal_4_$__cuda_sm3x_div_rn_noftz_f32_slowpath
        .type           $__internal_4_$__cuda_sm3x_div_rn_noftz_f32_slowpath,@function
        .size           $__internal_4_$__cuda_sm3x_div_rn_noftz_f32_slowpath,(.L_x_285 - $__internal_4_$__cuda_sm3x_div_rn_noftz_f32_slowpath)
$__internal_4_$__cuda_sm3x_div_rn_noftz_f32_slowpath:
[----:B------:R-:W-:Y:S01]  /*2530*/  SHF.R.U32.HI R13, RZ, 0x17, R18 ;  /* 0x00000017ff0d7819 */ /* 0x000fe20000011612 */
[----:B------:R-:W-:Y:S01]  /*2540*/  BSSY.RECONVERGENT B1, `(.L_x_101) ;  /* 0x0000063000017945 */ /* 0x000fe20003800200 */
[----:B------:R-:W-:Y:S02]  /*2550*/  SHF.R.U32.HI R16, RZ, 0x17, R27 ;  /* 0x00000017ff107819 */ /* 0x000fe4000001161b */
[----:B------:R-:W-:Y:S02]  /*2560*/  LOP3.LUT R13, R13, 0xff, RZ, 0xc0, !PT ;  /* 0x000000ff0d0d7812 */ /* 0x000fe400078ec0ff */
[----:B------:R-:W-:Y:S02]  /*2570*/  LOP3.LUT R16, R16, 0xff, RZ, 0xc0, !PT ;  /* 0x000000ff10107812 */ /* 0x000fe400078ec0ff */
[----:B------:R-:W-:Y:S02]  /*2580*/  IADD3 R0, PT, PT, R13, -0x1, RZ ;  /* 0xffffffff0d007810 */ /* 0x000fe40007ffe0ff */
[----:B------:R-:W-:-:S02]  /*2590*/  IADD3 R15, PT, PT, R16, -0x1, RZ ;  /* 0xffffffff100f7810 */ /* 0x000fc40007ffe0ff */
[----:B------:R-:W-:-:S04]  /*25a0*/  ISETP.GT.U32.AND P0, PT, R0, 0xfd, PT ;  /* 0x000000fd0000780c */ /* 0x000fc80003f04070 */
[----:B------:R-:W-:-:S13]  /*25b0*/  ISETP.GT.U32.OR P0, PT, R15, 0xfd, P0 ;  /* 0x000000fd0f00780c */ /* 0x000fda0000704470 */
[----:B------:R-:W-:Y:S01]  /*25c0*/  @!P0 MOV R15, RZ ;  /* 0x000000ff000f8202 */ /* 0x000fe20000000f00 */
[----:B------:R-:W-:Y:S06]  /*25d0*/  @!P0 BRA `(.L_x_102) ;  /* 0x0000000000608947 */ /* 0x000fec0003800000 */
[----:B------:R-:W-:Y:S02]  /*25e0*/  FSETP.GTU.FTZ.AND P0, PT, |R27|, +INF , PT ;  /* 0x7f8000001b00780b */ /* 0x000fe40003f1c200 */
[----:B------:R-:W-:-:S04]  /*25f0*/  FSETP.GTU.FTZ.AND P1, PT, |R18|, +INF , PT ;  /* 0x7f8000001200780b */ /* 0x000fc80003f3c200 */
[----:B------:R-:W-:-:S13]  /*2600*/  PLOP3.LUT P0, PT, P0, P1, PT, 0xf8, 0x8f ;  /* 0x00000000008f781c */ /* 0x000fda0000703f70 */
[----:B------:R-:W-:Y:S05]  /*2610*/  @P0 BRA `(.L_x_103) ;  /* 0x0000000400500947 */ /* 0x000fea0003800000 */
[----:B------:R-:W-:-:S13]  /*2620*/  LOP3.LUT P0, RZ, R18, 0x7fffffff, R27, 0xc8, !PT ;  /* 0x7fffffff12ff7812 */ /* 0x000fda000780c81b */
[----:B------:R-:W-:Y:S05]  /*2630*/  @!P0 BRA `(.L_x_104) ;  /* 0x0000000400408947 */ /* 0x000fea0003800000 */
[C---:B------:R-:W-:Y:S02]  /*2640*/  FSETP.NEU.FTZ.AND P3, PT, |R27|.reuse, +INF , PT ;  /* 0x7f8000001b00780b */ /* 0x040fe40003f7d200 */
        /* <DEDUP_REMOVED lines=9> */
[----:B------:R-:W-:Y:S02]  /*26e0*/  IADD3 R15, PT, PT, R16, -0x1, RZ ;  /* 0xffffffff100f7810 */ /* 0x000fe40007ffe0ff */
[----:B------:R-:W-:Y:S02]  /*26f0*/  ISETP.GE.AND P1, PT, R0, RZ, PT ;  /* 0x000000ff0000720c */ /* 0x000fe40003f26270 */
[----:B------:R-:W-:-:S11]  /*2700*/  ISETP.GE.AND P0, PT, R15, RZ, PT ;  /* 0x000000ff0f00720c */ /* 0x000fd60003f06270 */
[----:B------:R-:W-:Y:S02]  /*2710*/  @!P1 FFMA R18, R18, 1.84467440737095516160e+19, RZ ;  /* 0x5f80000012129823 */ /* 0x000fe400000000ff */
[----:B------:R-:W-:Y:S01]  /*2720*/  @P0 MOV R15, RZ ;  /* 0x000000ff000f0202 */ /* 0x000fe20000000f00 */
[----:B------:R-:W-:Y:S01]  /*2730*/  @!P0 FFMA R27, R27, 1.84467440737095516160e+19, RZ ;  /* 0x5f8000001b1b8823 */ /* 0x000fe200000000ff */
[----:B------:R-:W-:-:S04]  /*2740*/  @!P0 MOV R15, 0xffffffc0 ;  /* 0xffffffc0000f8802 */ /* 0x000fc80000000f00 */
[----:B------:R-:W-:-:S07]  /*2750*/  @!P1 IADD3 R15, PT, PT, R15, 0x40, RZ ;  /* 0x000000400f0f9810 */ /* 0x000fce0007ffe0ff */
.L_x_102:
[----:B------:R-:W-:Y:S01]  /*2760*/  LEA R17, R13, 0xc0800000, 0x17 ;  /* 0xc08000000d117811 */ /* 0x000fe200078eb8ff */
[----:B------:R-:W-:Y:S01]  /*2770*/  BSSY.RECONVERGENT B2, `(.L_x_107) ;  /* 0x0000036000027945 */ /* 0x000fe20003800200 */
[----:B------:R-:W-:Y:S02]  /*2780*/  IADD3 R16, PT, PT, R16, -0x7f, RZ ;  /* 0xffffff8110107810 */ /* 0x000fe40007ffe0ff */
[----:B------:R-:W-:-:S03]  /*2790*/  IADD3 R26, PT, PT, -R17, R18, RZ ;  /* 0x00000012111a7210 */ /* 0x000fc60007ffe1ff */
[----:B------:R-:W-:Y:S01]  /*27a0*/  IMAD R0, R16, -0x800000, R27 ;  /* 0xff80000010007824 */ /* 0x000fe200078e021b */
[----:B------:R-:W0:Y:S01]  /*27b0*/  MUFU.RCP R18, R26 ;  /* 0x0000001a00127308 */ /* 0x000e220000001000 */
[----:B------:R-:W-:Y:S01]  /*27c0*/  FADD.FTZ R17, -R26, -RZ ;  /* 0x800000ff1a117221 */ /* 0x000fe20000010100 */
[----:B------:R-:W-:-:S04]  /*27d0*/  IADD3 R16, PT, PT, R16, 0x7f, -R13 ;  /* 0x0000007f10107810 */ /* 0x000fc80007ffe80d */
[----:B------:R-:W-:Y:S01]  /*27e0*/  IADD3 R15, PT, PT, R16, R15, RZ ;  /* 0x0000000f100f7210 */ /* 0x000fe20007ffe0ff */
[----:B0-----:R-:W-:-:S04]  /*27f0*/  FFMA R19, R18, R17, 1 ;  /* 0x3f80000012137423 */ /* 0x001fc80000000011 */
        /* <DEDUP_REMOVED lines=8> */
[----:B------:R-:W-:-:S04]  /*2880*/  IADD3 R13, PT, PT, R16, R15, RZ ;  /* 0x0000000f100d7210 */ /* 0x000fc80007ffe0ff */
[----:B------:R-:W-:-:S04]  /*2890*/  IADD3 R16, PT, PT, R13, -0x1, RZ ;  /* 0xffffffff0d107810 */ /* 0x000fc80007ffe0ff */
        /* <DEDUP_REMOVED lines=12> */
[----:B------:R-:W-:Y:S02]  /*2960*/  IADD3 R17, PT, PT, R13, 0x20, RZ ;  /* 0x000000200d117810 */ /* 0x000fe40007ffe0ff */
[----:B------:R-:W-:Y:S02]  /*2970*/  LOP3.LUT R15, R15, 0x7fffff, RZ, 0xc0, !PT ;  /* 0x007fffff0f0f7812 */ /* 0x000fe400078ec0ff */
[----:B------:R-:W-:Y:S02]  /*2980*/  ISETP.NE.AND P3, PT, R13, RZ, PT ;  /* 0x000000ff0d00720c */ /* 0x000fe40003f65270 */
[----:B------:R-:W-:Y:S02]  /*2990*/  LOP3.LUT R18, R15, 0x800000, RZ, 0xfc, !PT ;  /* 0x008000000f127812 */ /* 0x000fe400078efcff */
[----:B------:R-:W-:-:S02]  /*29a0*/  ISETP.NE.AND P1, PT, R13, RZ, PT ;  /* 0x000000ff0d00720c */ /* 0x000fc40003f25270 */
[----:B------:R-:W-:Y:S02]  /*29b0*/  IADD3 R13, PT, PT, -R13, RZ, RZ ;  /* 0x000000ff0d0d7210 */ /* 0x000fe40007ffe1ff */
[----:B------:R-:W-:Y:S02]  /*29c0*/  SHF.L.U32 R17, R18, R17, RZ ;  /* 0x0000001112117219 */ /* 0x000fe400000006ff */
[----:B------:R-:W-:Y:S02]  /*29d0*/  FSETP.NEU.FTZ.AND P0, PT, R16, R19, PT ;  /* 0x000000131000720b */ /* 0x000fe40003f1d000 */
[----:B------:R-:W-:Y:S02]  /*29e0*/  SEL R13, R13, RZ, P3 ;  /* 0x000000ff0d0d7207 */ /* 0x000fe40001800000 */
[----:B------:R-:W-:Y:S02]  /*29f0*/  ISETP.NE.AND P1, PT, R17, RZ, P1 ;  /* 0x000000ff1100720c */ /* 0x000fe40000f25270 */
[----:B------:R-:W-:-:S02]  /*2a00*/  SHF.R.U32.HI R18, RZ, R13, R18 ;  /* 0x0000000dff127219 */ /* 0x000fc40000011612 */
[----:B------:R-:W-:Y:S02]  /*2a10*/  PLOP3.LUT P0, PT, P0, P1, PT, 0xf8, 0x8f ;  /* 0x00000000008f781c */ /* 0x000fe40000703f70 */
[----:B------:R-:W-:Y:S02]  /*2a20*/  SHF.R.U32.HI R15, RZ, 0x1, R18 ;  /* 0x00000001ff0f7819 */ /* 0x000fe40000011612 */
[----:B------:R-:W-:-:S04]  /*2a30*/  SEL R16, RZ, 0x1, !P0 ;  /* 0x00000001ff107807 */ /* 0x000fc80004000000 */
[----:B------:R-:W-:-:S04]  /*2a40*/  LOP3.LUT R13, R16, 0x1, R15, 0xf8, !PT ;  /* 0x00000001100d7812 */ /* 0x000fc800078ef80f */
[----:B------:R-:W-:-:S04]  /*2a50*/  LOP3.LUT R18, R13, R18, RZ, 0xc0, !PT ;  /* 0x000000120d127212 */ /* 0x000fc800078ec0ff */
[----:B------:R-:W-:-:S04]  /*2a60*/  IADD3 R15, PT, PT, R15, R18, RZ ;  /* 0x000000120f0f7210 */ /* 0x000fc80007ffe0ff */
[----:B------:R-:W-:Y:S01]  /*2a70*/  LOP3.LUT R0, R15, R0, RZ, 0xfc, !PT ;  /* 0x000000000f007212 */ /* 0x000fe200078efcff */
[----:B------:R-:W-:Y:S06]  /*2a80*/  BRA `(.L_x_110) ;  /* 0x0000000000107947 */ /* 0x000fec0003800000 */
.L_x_109:
[----:B------:R-:W-:-:S04]  /*2a90*/  LOP3.LUT R0, R0, 0x80000000, RZ, 0xc0, !PT ;  /* 0x8000000000007812 */ /* 0x000fc800078ec0ff */
[----:B------:R-:W-:Y:S01]  /*2aa0*/  LOP3.LUT R0, R0, 0x7f800000, RZ, 0xfc, !PT ;  /* 0x7f80000000007812 */ /* 0x000fe200078efcff */
[----:B------:R-:W-:Y:S06]  /*2ab0*/  BRA `(.L_x_110) ;  /* 0x0000000000047947 */ /* 0x000fec0003800000 */
.L_x_108:
[----:B------:R-:W-:-:S07]  /*2ac0*/  LEA R0, R15, R0, 0x17 ;  /* 0x000000000f007211 */ /* 0x000fce00078eb8ff */
.L_x_110:
[----:B------:R-:W-:Y:S05]  /*2ad0*/  BSYNC.RECONVERGENT B2 ;  /* 0x0000000000027941 */ /* 0x000fea0003800200 */
.L_x_107:
[----:B------:R-:W-:Y:S05]  /*2ae0*/  BRA `(.L_x_111) ;  /* 0x0000000000207947 */ /* 0x000fea0003800000 */
.L_x_106:
[----:B------:R-:W-:-:S04]  /*2af0*/  LOP3.LUT R0, R18, 0x80000000, R27, 0x48, !PT ;  /* 0x8000000012007812 */ /* 0x000fc800078e481b */
[----:B------:R-:W-:Y:S01]  /*2b00*/  LOP3.LUT R0, R0, 0x7f800000, RZ, 0xfc, !PT ;  /* 0x7f80000000007812 */ /* 0x000fe200078efcff */
[----:B------:R-:W-:Y:S06]  /*2b10*/  BRA `(.L_x_111) ;  /* 0x0000000000147947 */ /* 0x000fec0003800000 */
.L_x_105:
[----:B------:R-:W-:Y:S01]  /*2b20*/  LOP3.LUT R0, R18, 0x80000000, R27, 0x48, !PT ;  /* 0x8000000012007812 */ /* 0x000fe200078e481b */
[----:B------:R-:W-:Y:S06]  /*2b30*/  BRA `(.L_x_111) ;  /* 0x00000000000c7947 */ /* 0x000fec0003800000 */
.L_x_104:
[----:B------:R-:W0:Y:S01]  /*2b40*/  MUFU.RSQ R0, -QNAN ;  /* 0xffc0000000007908 */ /* 0x000e220000001400 */
[----:B------:R-:W-:Y:S05]  /*2b50*/  BRA `(.L_x_111) ;  /* 0x0000000000047947 */ /* 0x000fea0003800000 */
.L_x_103:
[----:B------:R-:W-:-:S07]  /*2b60*/  FADD.FTZ R0, R27, R18 ;  /* 0x000000121b007221 */ /* 0x000fce0000010000 */
.L_x_111:
[----:B------:R-:W-:Y:S05]  /*2b70*/  BSYNC.RECONVERGENT B1 ;  /* 0x0000000000017941 */ /* 0x000fea0003800200 */
.L_x_101:
[----:B------:R-:W-:-:S04]  /*2b80*/  HFMA2 R15, -RZ, RZ, 0, 0 ;  /* 0x00000000ff0f7431 */ /* 0x000fc800000001ff */
[----:B0-----:R-:W-:Y:S05]  /*2b90*/  RET.REL.NODEC R14 `(compute_bonded_energy) ;  /* 0xffffffd40e187950 */ /* 0x001fea0003c3ffff */
.L_x_112:
        /* <DEDUP_REMOVED lines=14> */
.L_x_285:


//--------------------- .text.compute_all_bonded_forces --------------------------
	.section	.text.compute_all_bonded_forces,"ax",@progbits
	.align	128
        .global         compute_all_bonded_forces
        .type           compute_all_bonded_forces,@function
        .size           compute_all_bonded_forces,(.L_x_287 - compute_all_bonded_forces)
        .other          compute_all_bonded_forces,@"STO_CUDA_ENTRY STV_DEFAULT"
compute_all_bonded_forces:
.text.compute_all_bonded_forces:
[----:B------:R-:W-:Y:S01]  /*0000*/  LDC R1, c[0x0][0x37c] ;  /* 0x0000df00ff017b82 */ /* 0x000fe20000000800 */
[----:B------:R-:W0:Y:S07]  /*0010*/  S2R R3, SR_TID.X ;  /* 0x0000000000037919 */ /* 0x000e2e0000002100 */
[----:B------:R-:W0:Y:S01]  /*0020*/  S2UR UR4, SR_CTAID.X ;  /* 0x00000000000479c3 */ /* 0x000e220000002500 */
[----:B------:R-:W1:Y:S01]  /*0030*/  LDCU UR5, c[0x0][0x3a8] ;  /* 0x00007500ff0577ac */ /* 0x000e620008000800 */
[----:B------:R-:W-:Y:S01]  /*0040*/  BSSY.RECONVERGENT B0, `(.L_x_113) ;  /* 0x000004d000007945 */ /* 0x000fe20003800200 */
[----:B------:R-:W2:Y:S05]  /*0050*/  LDCU.64 UR6, c[0x0][0x358] ;  /* 0x00006b00ff0677ac */ /* 0x000eaa0008000a00 */
[----:B------:R-:W0:Y:S02]  /*0060*/  LDC R6, c[0x0][0x360] ;  /* 0x0000d800ff067b82 */ /* 0x000e240000000800 */
[----:B0-----:R-:W-:-:S05]  /*0070*/  IMAD R6, R6, UR4, R3 ;  /* 0x0000000406067c24 */ /* 0x001fca000f8e0203 */
[----:B-1----:R-:W-:-:S13]  /*0080*/  ISETP.GE.AND P0, PT, R6, UR5, PT ;  /* 0x0000000506007c0c */ /* 0x002fda000bf06270 */
[----:B--2---:R-:W-:Y:S05]  /*0090*/  @P0 BRA `(.L_x_114) ;  /* 0x00000004001c0947 */ /* 0x004fea0003800000 */
        /* <DEDUP_REMOVED lines=13> */
[----:B--2---:R-:W-:Y:S01]  /*0170*/  FADD R7, -R7, R12 ;  /* 0x0000000c07077221 */ /* 0x004fe20000000100 */
[----:B---3--:R-:W-:-:S03]  /*0180*/  FADD R9, -R9, R0 ;  /* 0x0000000009097221 */ /* 0x008fc60000000100 */
[----:B------:R-:W-:Y:S01]  /*0190*/  FMUL R0, R7, R7 ;  /* 0x0000000707007220 */ /* 0x000fe20000400000 */
[----:B----4-:R-:W-:-:S03]  /*01a0*/  FADD R8, -R8, R13 ;  /* 0x0000000d08087221 */ /* 0x010fc60000000100 */
[----:B------:R-:W-:-:S04]  /*01b0*/  FFMA R13, R9, R9, R0 ;  /* 0x00000009090d7223 */ /* 0x000fc80000000000 */
[----:B------:R-:W-:-:S04]  /*01c0*/  FFMA R0, R8, R8, R13 ;  /* 0x0000000808007223 */ /* 0x000fc8000000000d */
[----:B------:R0:W1:Y:S01]  /*01d0*/  MUFU.RSQ R13, R0 ;  /* 0x00000000000d7308 */ /* 0x0000620000001400 */
[----:B------:R-:W-:-:S04]  /*01e0*/  IADD3 R12, PT, PT, R0, -0xd000000, RZ ;  /* 0xf3000000000c7810 */ /* 0x000fc80007ffe0ff */
[----:B------:R-:W-:-:S13]  /*01f0*/  ISETP.GT.U32.AND P0, PT, R12, 0x727fffff, PT ;  /* 0x727fffff0c00780c */ /* 0x000fda0003f04070 */
[----:B01----:R-:W-:Y:S05]  /*0200*/  @!P0 BRA `(.L_x_116) ;  /* 0x00000000000c8947 */ /* 0x003fea0003800000 */
[----:B------:R-:W-:-:S07]  /*0210*/  MOV R15, 0x230 ;  /* 0x00000230000f7802 */ /* 0x000fce0000000f00 */
[----:B------:R-:W-:Y:S05]  /*0220*/  CALL.REL.NOINC `($__internal_5_$__cuda_sm20_sqrt_rn_f32_slowpath) ;  /* 0x0000000800ac7944 */ /* 0x000fea0003c00000 */
[----:B------:R-:W-:Y:S05]  /*0230*/  BRA `(.L_x_117) ;  /* 0x0000000000107947 */ /* 0x000fea0003800000 */
.L_x_116:
[----:B------:R-:W-:Y:S01]  /*0240*/  FMUL.FTZ R3, R0, R13 ;  /* 0x0000000d00037220 */ /* 0x000fe20000410000 */
[----:B------:R-:W-:-:S03]  /*0250*/  FMUL.FTZ R13, R13, 0.5 ;  /* 0x3f0000000d0d7820 */ /* 0x000fc60000410000 */
[----:B------:R-:W-:-:S04]  /*0260*/  FFMA R0, -R3, R3, R0 ;  /* 0x0000000303007223 */ /* 0x000fc80000000100 */
[----:B------:R-:W-:-:S07]  /*0270*/  FFMA R0, R0, R13, R3 ;  /* 0x0000000d00007223 */ /* 0x000fce0000000003 */
.L_x_117:
[----:B------:R-:W-:Y:S05]  /*0280*/  BSYNC.RECONVERGENT B1 ;  /* 0x0000000000017941 */ /* 0x000fea0003800200 */
.L_x_115:
[----:B------:R-:W0:Y:S02]  /*0290*/  LDC.64 R2, c[0x0][0x3a0] ;  /* 0x0000e800ff027b82 */ /* 0x000e240000000a00 */
[----:B0-----:R-:W-:-:S06]  /*02a0*/  IMAD.WIDE R2, R6, 0x8, R2 ;  /* 0x0000000806027825 */ /* 0x001fcc00078e0202 */
[----:B------:R-:W2:Y:S01]  /*02b0*/  LDG.E.64.CONSTANT R2, desc[UR6][R2.64] ;  /* 0x0000000602027981 */ /* 0x000ea2000c1e9b00 */
[----:B------:R-:W-:Y:S01]  /*02c0*/  FMNMX R15, R0, 9.9999999392252902908e-09, !PT ;  /* 0x322bcc77000f7809 */ /* 0x000fe20007800000 */
[----:B------:R-:W-:Y:S03]  /*02d0*/  BSSY.RECONVERGENT B1, `(.L_x_118) ;  /* 0x000000f000017945 */ /* 0x000fe60003800200 */
[----:B------:R-:W0:Y:S02]  /*02e0*/  MUFU.RCP R10, R15 ;  /* 0x0000000f000a7308 */ /* 0x000e240000001000 */
[----:B0-----:R-:W-:-:S04]  /*02f0*/  FFMA R13, -R15, R10, 1 ;  /* 0x3f8000000f0d7423 */ /* 0x001fc8000000010a */
[----:B------:R-:W-:Y:S01]  /*0300*/  FFMA R13, R10, R13, R10 ;  /* 0x0000000d0a0d7223 */ /* 0x000fe2000000000a */
[----:B--2---:R-:W-:-:S04]  /*0310*/  FADD R11, -R3, R0 ;  /* 0x00000000030b7221 */ /* 0x004fc80000000100 */
[----:B------:R-:W-:-:S04]  /*0320*/  FMUL R0, R2, -R11 ;  /* 0x8000000b02007220 */ /* 0x000fc80000400000 */
[----:B------:R-:W0:Y:S01]  /*0330*/  FCHK P0, R0, R15 ;  /* 0x0000000f00007302 */ /* 0x000e220000000000 */
[----:B------:R-:W-:-:S04]  /*0340*/  FFMA R10, R0, R13, RZ ;  /* 0x0000000d000a7223 */ /* 0x000fc800000000ff */
[----:B------:R-:W-:-:S04]  /*0350*/  FFMA R12, -R15, R10, R0 ;  /* 0x0000000a0f0c7223 */ /* 0x000fc80000000100 */
[----:B------:R-:W-:Y:S01]  /*0360*/  FFMA R10, R13, R12, R10 ;  /* 0x0000000c0d0a7223 */ /* 0x000fe2000000000a */
[----:B0-----:R-:W-:Y:S06]  /*0370*/  @!P0 BRA `(.L_x_119) ;  /* 0x0000000000108947 */ /* 0x001fec0003800000 */
[----:B------:R-:W-:Y:S02]  /*0380*/  MOV R3, R15 ;  /* 0x0000000f00037202 */ /* 0x000fe40000000f00 */
[----:B------:R-:W-:-:S07]  /*0390*/  MOV R10, 0x3b0 ;  /* 0x000003b0000a7802 */ /* 0x000fce0000000f00 */
[----:B------:R-:W-:Y:S05]  /*03a0*/  CALL.REL.NOINC `($__internal_6_$__cuda_sm3x_div_rn_noftz_f32_slowpath) ;  /* 0x0000000800a87944 */ /* 0x000fea0003c00000 */
[----:B------:R-:W-:-:S07]  /*03b0*/  MOV R10, R0 ;  /* 0x00000000000a7202 */ /* 0x000fce0000000f00 */
.L_x_119:
[----:B------:R-:W-:Y:S05]  /*03c0*/  BSYNC.RECONVERGENT B1 ;  /* 0x0000000000017941 */ /* 0x000fea0003800200 */
.L_x_118:
[----:B------:R-:W0:Y:S01]  /*03d0*/  LDC.64 R14, c[0x0][0x388] ;  /* 0x0000e200ff0e7b82 */ /* 0x000e220000000a00 */
[----:B------:R-:W-:Y:S01]  /*03e0*/  FMUL R2, R2, 0.5 ;  /* 0x3f00000002027820 */ /* 0x000fe20000400000 */
[-C--:B------:R-:W-:Y:S01]  /*03f0*/  FMUL R9, R9, R10.reuse ;  /* 0x0000000a09097220 */ /* 0x080fe20000400000 */
[-C--:B------:R-:W-:Y:S01]  /*0400*/  FMUL R7, R7, R10.reuse ;  /* 0x0000000a07077220 */ /* 0x080fe20000400000 */
[----:B------:R-:W-:Y:S01]  /*0410*/  FMUL R17, R8, R10 ;  /* 0x0000000a08117220 */ /* 0x000fe20000400000 */
[----:B------:R-:W-:-:S03]  /*0420*/  FMUL R0, R11, R2 ;  /* 0x000000020b007220 */ /* 0x000fc60000400000 */
[----:B------:R-:W1:Y:S01]  /*0430*/  LDC.64 R12, c[0x0][0x390] ;  /* 0x0000e400ff0c7b82 */ /* 0x000e620000000a00 */
[----:B------:R-:W-:Y:S01]  /*0440*/  FADD R19, -R7, -RZ ;  /* 0x800000ff07137221 */ /* 0x000fe20000000100 */
[----:B------:R-:W-:Y:S01]  /*0450*/  FADD R21, -R17, -RZ ;  /* 0x800000ff11157221 */ /* 0x000fe20000000100 */
[----:B------:R-:W-:Y:S01]  /*0460*/  FMUL R11, R11, R0 ;  /* 0x000000000b0b7220 */ /* 0x000fe20000400000 */
[----:B0-----:R-:W-:-:S04]  /*0470*/  IMAD.WIDE R2, R5, 0xc, R14 ;  /* 0x0000000c05027825 */ /* 0x001fc800078e020e */
[----:B------:R-:W-:-:S04]  /*0480*/  IMAD.WIDE R4, R4, 0xc, R14 ;  /* 0x0000000c04047825 */ /* 0x000fc800078e020e */
[----:B------:R-:W-:Y:S01]  /*0490*/  FADD R15, -R9, -RZ ;  /* 0x800000ff090f7221 */ /* 0x000fe20000000100 */
[----:B------:R0:W-:Y:S04]  /*04a0*/  REDG.E.ADD.F32.FTZ.RN.STRONG.GPU desc[UR6][R2.64], R9 ;  /* 0x00000009020079a6 */ /* 0x0001e8000c12f306 */
[----:B------:R0:W-:Y:S04]  /*04b0*/  REDG.E.ADD.F32.FTZ.RN.STRONG.GPU desc[UR6][R2.64+0x4], R7 ;  /* 0x00000407020079a6 */ /* 0x0001e8000c12f306 */
[----:B------:R0:W-:Y:S04]  /*04c0*/  REDG.E.ADD.F32.FTZ.RN.STRONG.GPU desc[UR6][R2.64+0x8], R17 ;  /* 0x00000811020079a6 */ /* 0x0001e8000c12f306 */
[----:B------:R0:W-:Y:S04]  /*04d0*/  REDG.E.ADD.F32.FTZ.RN.STRONG.GPU desc[UR6][R4.64], R15 ;  /* 0x0000000f040079a6 */ /* 0x0001e8000c12f306 */
[----:B------:R0:W-:Y:S04]  /*04e0*/  REDG.E.ADD.F32.FTZ.RN.STRONG.GPU desc[UR6][R4.64+0x4], R19 ;  /* 0x00000413040079a6 */ /* 0x0001e8000c12f306 */
[----:B------:R0:W-:Y:S04]  /*04f0*/  REDG.E.ADD.F32.FTZ.RN.STRONG.GPU desc[UR6][R4.64+0x8], R21 ;  /* 0x00000815040079a6 */ /* 0x0001e8000c12f306 */
[----:B-1----:R0:W-:Y:S02]  /*0500*/  REDG.E.ADD.F32.FTZ.RN.STRONG.GPU desc[UR6][R12.64], R11 ;  /* 0x0000000b0c0079a6 */ /* 0x0021e4000c12f306 */
.L_x_114:
[----:B------:R-:W-:Y:S05]  /*0510*/  BSYNC.RECONVERGENT B0 ;  /* 0x0000000000007941 */ /* 0x000fea0003800200 */
.L_x_113:
[----:B------:R-:W1:Y:S01]  /*0520*/  LDCU UR4, c[0x0][0x3c0] ;  /* 0x00007800ff0477ac */ /* 0x000e620008000800 */
[----:B------:R-:W-:Y:S01]  /*0530*/  BAR.SYNC.DEFER_BLOCKING 0x0 ;  /* 0x0000000000007b1d */ /* 0x000fe20000010000 */
[----:B-1----:R-:W-:-:S13]  /*0540*/  ISETP.GE.AND P0, PT, R6, UR4, PT ;  /* 0x0000000406007c0c */ /* 0x002fda000bf06270 */
[----:B------:R-:W-:Y:S05]  /*0550*/  @P0 EXIT ;  /* 0x000000000000094d */ /* 0x000fea0003800000 */
[----:B0-----:R-:W0:Y:S08]  /*0560*/  LDC.64 R2, c[0x0][0x3b0] ;  /* 0x0000ec00ff027b82 */ /* 0x001e300000000a00 */
        /* <DEDUP_REMOVED lines=21> */
[----:B------:R-:W-:-:S05]  /*06c0*/  FFMA R19, R4, R4, R19 ;  /* 0x0000000404137223 */ /* 0x000fca0000000013 */
[----:B------:R-:W-:Y:S01]  /*06d0*/  IADD3 R6, PT, PT, R19, -0xd000000, RZ ;  /* 0xf300000013067810 */ /* 0x000fe20007ffe0ff */
[----:B------:R0:W1:Y:S03]  /*06e0*/  MUFU.RSQ R8, R19 ;  /* 0x0000001300087308 */ /* 0x0000660000001400 */
[----:B------:R-:W-:Y:S01]  /*06f0*/  ISETP.GT.U32.AND P0, PT, R6, 0x727fffff, PT ;  /* 0x727fffff0600780c */ /* 0x000fe20003f04070 */
[----:B-----5:R-:W-:Y:S01]  /*0700*/  FADD R9, -R5, R14 ;  /* 0x0000000e05097221 */ /* 0x020fe20000000100 */
[----:B------:R-:W-:Y:S01]  /*0710*/  FADD R6, -R0, R17 ;  /* 0x0000001100067221 */ /* 0x000fe20000000100 */
[----:B------:R-:W-:-:S10]  /*0720*/  FADD R5, -R15, R16 ;  /* 0x000000100f057221 */ /* 0x000fd40000000100 */
[----:B0-----:R-:W-:Y:S05]  /*0730*/  @!P0 BRA `(.L_x_121) ;  /* 0x0000000000148947 */ /* 0x001fea0003800000 */
[----:B------:R-:W-:Y:S02]  /*0740*/  MOV R0, R19 ;  /* 0x0000001300007202 */ /* 0x000fe40000000f00 */
[----:B------:R-:W-:-:S07]  /*0750*/  MOV R15, 0x770 ;  /* 0x00000770000f7802 */ /* 0x000fce0000000f00 */
[----:B-1----:R-:W-:Y:S05]  /*0760*/  CALL.REL.NOINC `($__internal_5_$__cuda_sm20_sqrt_rn_f32_slowpath) ;  /* 0x00000004005c7944 */ /* 0x002fea0003c00000 */
[----:B------:R-:W-:Y:S01]  /*0770*/  MOV R8, R0 ;  /* 0x0000000000087202 */ /* 0x000fe20000000f00 */
[----:B------:R-:W-:Y:S06]  /*0780*/  BRA `(.L_x_122) ;  /* 0x0000000000107947 */ /* 0x000fec0003800000 */
.L_x_121:
[----:B-1----:R-:W-:Y:S01]  /*0790*/  FMUL.FTZ R0, R19, R8 ;  /* 0x0000000813007220 */ /* 0x002fe20000410000 */
[----:B------:R-:W-:-:S03]  /*07a0*/  FMUL.FTZ R8, R8, 0.5 ;  /* 0x3f00000008087820 */ /* 0x000fc60000410000 */
[----:B------:R-:W-:-:S04]  /*07b0*/  FFMA R19, -R0, R0, R19 ;  /* 0x0000000000137223 */ /* 0x000fc80000000113 */
[----:B------:R-:W-:-:S07]  /*07c0*/  FFMA R8, R19, R8, R0 ;  /* 0x0000000813087223 */ /* 0x000fce0000000000 */
.L_x_122:
[----:B------:R-:W-:Y:S05]  /*07d0*/  BSYNC.RECONVERGENT B0 ;  /* 0x0000000000007941 */ /* 0x000fea0003800200 */
.L_x_120:
        /* <DEDUP_REMOVED lines=10> */
[----:B------:R-:W-:Y:S01]  /*0880*/  MOV R11, R0 ;  /* 0x00000000000b7202 */ /* 0x000fe20000000f00 */
[----:B------:R-:W-:Y:S06]  /*0890*/  BRA `(.L_x_125) ;  /* 0x0000000000107947 */ /* 0x000fec0003800000 */
.L_x_124:
[----:B------:R-:W-:Y:S01]  /*08a0*/  FMUL.FTZ R13, R0, R11 ;  /* 0x0000000b000d7220 */ /* 0x000fe20000410000 */
[----:B------:R-:W-:-:S03]  /*08b0*/  FMUL.FTZ R11, R11, 0.5 ;  /* 0x3f0000000b0b7820 */ /* 0x000fc60000410000 */
[----:B------:R-:W-:-:S04]  /*08c0*/  FFMA R0, -R13, R13, R0 ;  /* 0x0000000d0d007223 */ /* 0x000fc80000000100 */
[----:B------:R-:W-:-:S07]  /*08d0*/  FFMA R11, R0, R11, R13 ;  /* 0x0000000b000b7223 */ /* 0x000fce000000000d */
.L_x_125:
[----:B------:R-:W-:Y:S05]  /*08e0*/  BSYNC.RECONVERGENT B0 ;  /* 0x0000000000007941 */ /* 0x000fea0003800200 */
.L_x_123:
[----:B------:R-:W-:-:S04]  /*08f0*/  FSETP.GT.AND P0, PT, R11, 9.9999999392252902908e-09, PT ;  /* 0x322bcc770b00780b */ /* 0x000fc80003f04000 */
[----:B------:R-:W-:-:S13]  /*0900*/  FSETP.LEU.OR P0, PT, R8, 9.9999999392252902908e-09, !P0 ;  /* 0x322bcc770800780b */ /* 0x000fda000470b400 */
[----:B------:R-:W-:Y:S05]  /*0910*/  @P0 EXIT ;  /* 0x000000000000094d */ /* 0x000fea0003800000 */
        /* <DEDUP_REMOVED lines=15> */
[----:B------:R-:W-:Y:S05]  /*0a10*/  CALL.REL.NOINC `($__internal_6_$__cuda_sm3x_div_rn_noftz_f32_slowpath) ;  /* 0x00000004000c7944 */ /* 0x000fea0003c00000 */
[----:B------:R-:W-:-:S07]  /*0a20*/  MOV R9, R0 ;  /* 0x0000000000097202 */ /* 0x000fce0000000f00 */
.L_x_127:
[----:B------:R-:W-:Y:S05]  /*0a30*/  BSYNC.RECONVERGENT B0 ;  /* 0x0000000000007941 */ /* 0x000fea0003800200 */
.L_x_126:
[----:B------:R-:W0:Y:S01]  /*0a40*/  LDC.64 R2, c[0x0][0x3b8] ;  /* 0x0000ee00ff027b82 */ /* 0x000e220000000a00 */
[----:B------:R-:W-:Y:S01]  /*0a50*/  HFMA2 R0, -RZ, RZ, 1.75, 0 ;  /* 0x3f000000ff007431 */ /* 0x000fe200000001ff */
[----:B------:R-:W-:Y:S01]  /*0a60*/  FMNMX R9, R9, -1, !PT ;  /* 0xbf80000009097809 */ /* 0x000fe20007800000 */
[----:B------:R-:W1:Y:S01]  /*0a70*/  LDCU.64 UR4, c[0x0][0x390] ;  /* 0x00007200ff0477ac */ /* 0x000e620008000a00 */
[----:B0-----:R-:W-:-:S06]  /*0a80*/  IMAD.WIDE R2, R7, 0x8, R2 ;  /* 0x0000000807027825 */ /* 0x001fcc00078e0202 */
[----:B------:R-:W2:Y:S01]  /*0a90*/  LDG.E.64.CONSTANT R2, desc[UR6][R2.64] ;  /* 0x0000000602027981 */ /* 0x000ea2000c1e9b00 */
[----:B------:R-:W-:Y:S01]  /*0aa0*/  FMNMX R9, R9, 1, PT ;  /* 0x3f80000009097809 */ /* 0x000fe20003800000 */
[----:B-1----:R-:W-:-:S03]  /*0ab0*/  UIADD3 UR4, UP0, UPT, UR4, 0x4, URZ ;  /* 0x0000000404047890 */ /* 0x002fc6000ff1e0ff */
[C---:B------:R-:W-:Y:S01]  /*0ac0*/  FSETP.NEU.AND P1, PT, |R9|.reuse, 1, PT ;  /* 0x3f8000000900780b */ /* 0x040fe20003f2d200 */
[C---:B------:R-:W-:Y:S01]  /*0ad0*/  FFMA R0, |R9|.reuse, -R0, 0.5 ;  /* 0x3f00000009007423 */ /* 0x040fe20000000a00 */
[----:B------:R-:W-:Y:S01]  /*0ae0*/  FSETP.GT.AND P0, PT, |R9|, 0.56000000238418579102, PT ;  /* 0x3f0f5c290900780b */ /* 0x000fe20003f04200 */
[----:B------:R-:W-:Y:S02]  /*0af0*/  UIADD3.X UR5, UPT, UPT, URZ, UR5, URZ, UP0, !UPT ;  /* 0x00000005ff057290 */ /* 0x000fe400087fe4ff */
[----:B------:R-:W0:Y:S02]  /*0b00*/  MUFU.RSQ R5, R0 ;  /* 0x0000000000057308 */ /* 0x000e240000001400 */
[----:B0-----:R-:W-:Y:S01]  /*0b10*/  FMUL R4, R0, R5 ;  /* 0x0000000500047220 */ /* 0x001fe20000400000 */
[----:B------:R-:W-:-:S04]  /*0b20*/  FMUL R5, R5, -0.5 ;  /* 0xbf00000005057820 */ /* 0x000fc80000400000 */
[----:B------:R-:W-:-:S04]  /*0b30*/  FFMA R5, R4, R5, 0.5 ;  /* 0x3f00000004057423 */ /* 0x000fc80000000005 */
[----:B------:R-:W-:-:S05]  /*0b40*/  FFMA R5, R4, R5, R4 ;  /* 0x0000000504057223 */ /* 0x000fca0000000004 */
[----:B------:R-:W-:Y:S02]  /*0b50*/  FSEL R4, R5, RZ, P1 ;  /* 0x000000ff05047208 */ /* 0x000fe40000800000 */
[----:B------:R-:W-:Y:S02]  /*0b60*/  MOV R5, 0x3d10ecef ;  /* 0x3d10ecef00057802 */ /* 0x000fe40000000f00 */
[----:B------:R-:W-:Y:S02]  /*0b70*/  FSEL R4, R4, |R9|, P0 ;  /* 0x4000000904047208 */ /* 0x000fe40000000000 */
[----:B------:R-:W-:Y:S02]  /*0b80*/  FSETP.GT.AND P1, PT, R9, 0.56000000238418579102, PT ;  /* 0x3f0f5c290900780b */ /* 0x000fe40003f24000 */
        /* <DEDUP_REMOVED lines=14> */
[----:B------:R-:W-:Y:S01]  /*0c70*/  FADD R4, R4, -R3 ;  /* 0x8000000304047221 */ /* 0x000fe20000000000 */
[----:B------:R-:W-:Y:S02]  /*0c80*/  MOV R2, UR4 ;  /* 0x0000000400027c02 */ /* 0x000fe40008000f00 */
[----:B------:R-:W-:Y:S01]  /*0c90*/  MOV R3, UR5 ;  /* 0x0000000500037c02 */ /* 0x000fe20008000f00 */
[----:B------:R-:W-:-:S04]  /*0ca0*/  FMUL R5, R4, R5 ;  /* 0x0000000504057220 */ /* 0x000fc80000400000 */
[----:B------:R-:W-:-:S05]  /*0cb0*/  FMUL R5, R4, R5 ;  /* 0x0000000504057220 */ /* 0x000fca0000400000 */
[----:B------:R-:W-:Y:S01]  /*0cc0*/  REDG.E.ADD.F32.FTZ.RN.STRONG.GPU desc[UR6][R2.64], R5 ;  /* 0x00000005020079a6 */ /* 0x000fe2000c12f306 */
[----:B------:R-:W-:Y:S05]  /*0cd0*/  EXIT ;  /* 0x000000000000794d */ /* 0x000fea0003800000 */
        .weak           $__internal_5_$__cuda_sm20_sqrt_rn_f32_slowpath
        .type           $__internal_5_$__cuda_sm20_sqrt_rn_f32_slowpath,@function
        .size           $__internal_5_$__cuda_sm20_sqrt_rn_f32_slowpath,($__internal_6_$__cuda_sm3x_div_rn_noftz_f32_slowpath - $__internal_5_$__cuda_sm20_sqrt_rn_f32_slowpath)
$__internal_5_$__cuda_sm20_sqrt_rn_f32_slowpath:
        /* <DEDUP_REMOVED lines=19> */
.L_x_128:
[----:B------:R-:W-:Y:S01]  /*0e10*/  HFMA2 R11, -RZ, RZ, 0, 0 ;  /* 0x00000000ff0b7431 */ /* 0x000fe200000001ff */
[----:B------:R-:W-:Y:S02]  /*0e20*/  MOV R0, R10 ;  /* 0x0000000a00007202 */ /* 0x000fe40000000f00 */
[----:B------:R-:W-:-:S04]  /*0e30*/  MOV R10, R15 ;  /* 0x0000000f000a7202 */ /* 0x000fc80000000f00 */
[----:B------:R-:W-:Y:S05]  /*0e40*/  RET.REL.NODEC R10 `(compute_all_bonded_forces) ;  /* 0xfffffff00a6c7950 */ /* 0x000fea0003c3ffff */
        .weak           $__internal_6_$__cuda_sm3x_div_rn_noftz_f32_slowpath
        .type           $__internal_6_$__cuda_sm3x_div_rn_noftz_f32_slowpath,@function
        .size           $__internal_6_$__cuda_sm3x_div_rn_noftz_f32_slowpath,(.L_x_287 - $__internal_6_$__cuda_sm3x_div_rn_noftz_f32_slowpath)
$__internal_6_$__cuda_sm3x_div_rn_noftz_f32_slowpath:
        /* <DEDUP_REMOVED lines=30> */
[----:B------:R-:W-:Y:S01]  /*1030*/  @!P0 FFMA R0, R0, 1.84467440737095516160e+19, RZ ;  /* 0x5f80000000008823 */ /* 0x000fe200000000ff */
[----:B------:R-:W-:Y:S01]  /*1040*/  @!P0 MOV R12, 0xffffffc0 ;  /* 0xffffffc0000c8802 */ /* 0x000fe20000000f00 */
[----:B------:R-:W-:-:S03]  /*1050*/  @!P1 FFMA R3, R3, 1.84467440737095516160e+19, RZ ;  /* 0x5f80000003039823 */ /* 0x000fc600000000ff */
[----:B------:R-:W-:-:S07]  /*1060*/  @!P1 IADD3 R12, PT, PT, R12, 0x40, RZ ;  /* 0x000000400c0c9810 */ /* 0x000fce0007ffe0ff */
.L_x_130:
[----:B------:R-:W-:Y:S01]  /*1070*/  LEA R14, R13, 0xc0800000, 0x17 ;  /* 0xc08000000d0e7811 */ /* 0x000fe200078eb8ff */
[----:B------:R-:W-:Y:S03]  /*1080*/  BSSY.RECONVERGENT B3, `(.L_x_135) ;  /* 0x0000036000037945 */ /* 0x000fe60003800200 */
[----:B------:R-:W-:Y:S02]  /*1090*/  IADD3 R15, PT, PT, -R14, R3, RZ ;  /* 0x000000030e0f7210 */ /* 0x000fe40007ffe1ff */
[----:B------:R-:W-:Y:S02]  /*10a0*/  IADD3 R14, PT, PT, R16, -0x7f, RZ ;  /* 0xffffff81100e7810 */ /* 0x000fe40007ffe0ff */
[----:B------:R0:W1:Y:S01]  /*10b0*/  MUFU.RCP R3, R15 ;  /* 0x0000000f00037308 */ /* 0x0000620000001000 */
[----:B------:R-:W-:Y:S02]  /*10c0*/  FADD.FTZ R17, -R15, -RZ ;  /* 0x800000ff0f117221 */ /* 0x000fe40000010100 */
[C---:B------:R-:W-:Y:S01]  /*10d0*/  IMAD R0, R14.reuse, -0x800000, R0 ;  /* 0xff8000000e007824 */ /* 0x040fe200078e0200 */
[----:B0-----:R-:W-:-:S04]  /*10e0*/  IADD3 R15, PT, PT, R14, 0x7f, -R13 ;  /* 0x0000007f0e0f7810 */ /* 0x001fc80007ffe80d */
[----:B------:R-:W-:Y:S01]  /*10f0*/  IADD3 R15, PT, PT, R15, R12, RZ ;  /* 0x0000000c0f0f7210 */ /* 0x000fe20007ffe0ff */
        /* <DEDUP_REMOVED lines=21> */
[C---:B------:R-:W-:Y:S02]  /*1250*/  IADD3 R14, PT, PT, R16.reuse, 0x20, RZ ;  /* 0x00000020100e7810 */ /* 0x040fe40007ffe0ff */
[----:B------:R-:W-:Y:S02]  /*1260*/  ISETP.NE.AND P2, PT, R16, RZ, PT ;  /* 0x000000ff1000720c */ /* 0x000fe40003f45270 */
[----:B------:R-:W-:Y:S01]  /*1270*/  LOP3.LUT R13, R12, 0x7fffff, RZ, 0xc0, !PT ;  /* 0x007fffff0c0d7812 */ /* 0x000fe200078ec0ff */
[CCC-:B------:R-:W-:Y:S01]  /*1280*/  FFMA.RP R12, R3.reuse, R17.reuse, R18.reuse ;  /* 0x00000011030c7223 */ /* 0x1c0fe20000008012 */
[----:B------:R-:W-:Y:S01]  /*1290*/  FFMA.RM R3, R3, R17, R18 ;  /* 0x0000001103037223 */ /* 0x000fe20000004012 */
[----:B------:R-:W-:Y:S02]  /*12a0*/  ISETP.NE.AND P1, PT, R16, RZ, PT ;  /* 0x000000ff1000720c */ /* 0x000fe40003f25270 */
[----:B------:R-:W-:-:S02]  /*12b0*/  LOP3.LUT R13, R13, 0x800000, RZ, 0xfc, !PT ;  /* 0x008000000d0d7812 */ /* 0x000fc400078efcff */
        /* <DEDUP_REMOVED lines=14> */
.L_x_137:
[----:B------:R-:W-:-:S04]  /*13a0*/  LOP3.LUT R0, R0, 0x80000000, RZ, 0xc0, !PT ;  /* 0x8000000000007812 */ /* 0x000fc800078ec0ff */
[----:B------:R-:W-:Y:S01]  /*13b0*/  LOP3.LUT R0, R0, 0x7f800000, RZ, 0xfc, !PT ;  /* 0x7f80000000007812 */ /* 0x000fe200078efcff */
[----:B------:R-:W-:Y:S06]  /*13c0*/  BRA `(.L_x_138) ;  /* 0x0000000000047947 */ /* 0x000fec0003800000 */
.L_x_136:
[----:B------:R-:W-:-:S07]  /*13d0*/  LEA R0, R15, R0, 0x17 ;  /* 0x000000000f007211 */ /* 0x000fce00078eb8ff */
.L_x_138:
[----:B------:R-:W-:Y:S05]  /*13e0*/  BSYNC.RECONVERGENT B3 ;  /* 0x0000000000037941 */ /* 0x000fea0003800200 */
.L_x_135:
[----:B------:R-:W-:Y:S05]  /*13f0*/  BRA `(.L_x_139) ;  /* 0x0000000000207947 */ /* 0x000fea0003800000 */
.L_x_134:
[----:B------:R-:W-:-:S04]  /*1400*/  LOP3.LUT R0, R3, 0x80000000, R0, 0x48, !PT ;  /* 0x8000000003007812 */ /* 0x000fc800078e4800 */
[----:B------:R-:W-:Y:S01]  /*1410*/  LOP3.LUT R0, R0, 0x7f800000, RZ, 0xfc, !PT ;  /* 0x7f80000000007812 */ /* 0x000fe200078efcff */
[----:B------:R-:W-:Y:S06]  /*1420*/  BRA `(.L_x_139) ;  /* 0x0000000000147947 */ /* 0x000fec0003800000 */
.L_x_133:
[----:B------:R-:W-:Y:S01]  /*1430*/  LOP3.LUT R0, R3, 0x80000000, R0, 0x48, !PT ;  /* 0x8000000003007812 */ /* 0x000fe200078e4800 */
[----:B------:R-:W-:Y:S06]  /*1440*/  BRA `(.L_x_139) ;  /* 0x00000000000c7947 */ /* 0x000fec0003800000 */
.L_x_132:
[----:B------:R-:W0:Y:S01]  /*1450*/  MUFU.RSQ R0, -QNAN ;  /* 0xffc0000000007908 */ /* 0x000e220000001400 */
[----:B------:R-:W-:Y:S05]  /*1460*/  BRA `(.L_x_139) ;  /* 0x0000000000047947 */ /* 0x000fea0003800000 */
.L_x_131:
[----:B------:R-:W-:-:S07]  /*1470*/  FADD.FTZ R0, R0, R3 ;  /* 0x0000000300007221 */ /* 0x000fce0000010000 */
.L_x_139:
[----:B------:R-:W-:Y:S05]  /*1480*/  BSYNC.RECONVERGENT B2 ;  /* 0x0000000000027941 */ /* 0x000fea0003800200 */
.L_x_129:
[----:B------:R-:W-:Y:S01]  /*1490*/  HFMA2 R13, -RZ, RZ, 0, 0 ;  /* 0x00000000ff0d7431 */ /* 0x000fe200000001ff */
[----:B------:R-:W-:-:S04]  /*14a0*/  MOV R12, R10 ;  /* 0x0000000a000c7202 */ /* 0x000fc80000000f00 */
[----:B0-----:R-:W-:Y:S05]  /*14b0*/  RET.REL.NODEC R12 `(compute_all_bonded_forces) ;  /* 0xffffffe80cd07950 */ /* 0x001fea0003c3ffff */
.L_x_140:
        /* <DEDUP_REMOVED lines=12> */
.L_x_287:


//--------------------- .text.compute_14_nonbonded --------------------------
	.section	.text.compute_14_nonbonded,"ax",@progbits
	.align	128
        .global         compute_14_nonbonded
        .type           compute_14_nonbonded,@function
        .size           compute_14_nonbonded,(.L_x_289 - compute_14_nonbonded)
        .other          compute_14_nonbonded,@"STO_CUDA_ENTRY STV_DEFAULT"
compute_14_nonbonded:
.text.compute_14_nonbonded:
        /* <DEDUP_REMOVED lines=9> */
[----:B------:R-:W1:Y:S07]  /*0090*/  LDCU.64 UR4, c[0x0][0x358] ;  /* 0x00006b00ff0477ac */ /* 0x000e6e0008000a00 */
[----:B------:R-:W2:Y:S01]  /*00a0*/  LDC.64 R6, c[0x0][0x380] ;  /* 0x0000e000ff067b82 */ /* 0x000ea20000000a00 */
[----:B0-----:R-:W-:-:S06]  /*00b0*/  IMAD.WIDE R8, R3, 0x8, R8 ;  /* 0x0000000803087825 */ /* 0x001fcc00078e0208 */
[----:B-1----:R-:W2:Y:S02]  /*00c0*/  LDG.E.64.CONSTANT R8, desc[UR4][R8.64] ;  /* 0x0000000408087981 */ /* 0x002ea4000c1e9b00 */
[----:B--2---:R-:W-:-:S04]  /*00d0*/  IMAD.WIDE R4, R8, 0xc, R6 ;  /* 0x0000000c08047825 */ /* 0x004fc800078e0206 */
        /* <DEDUP_REMOVED lines=10> */
[----:B------:R-:W-:-:S04]  /*0180*/  FMUL R13, R11, R11 ;  /* 0x0000000b0b0d7220 */ /* 0x000fc80000400000 */
        /* <DEDUP_REMOVED lines=8> */
[----:B------:R-:W-:Y:S05]  /*0210*/  CALL.REL.NOINC `($__internal_7_$__cuda_sm20_sqrt_rn_f32_slowpath) ;  /* 0x0000000400dc7944 */ /* 0x000fea0003c00000 */
[----:B------:R-:W-:Y:S05]  /*0220*/  BRA `(.L_x_143) ;  /* 0x0000000000107947 */ /* 0x000fea0003800000 */
.L_x_142:
[----:B------:R-:W-:Y:S01]  /*0230*/  FMUL.FTZ R12, R13, R0 ;  /* 0x000000000d0c7220 */ /* 0x000fe20000410000 */
[----:B------:R-:W-:-:S03]  /*0240*/  FMUL.FTZ R0, R0, 0.5 ;  /* 0x3f00000000007820 */ /* 0x000fc60000410000 */
[----:B------:R-:W-:-:S04]  /*0250*/  FFMA R5, -R12, R12, R13 ;  /* 0x0000000c0c057223 */ /* 0x000fc8000000010d */
[----:B------:R-:W-:-:S07]  /*0260*/  FFMA R12, R5, R0, R12 ;  /* 0x00000000050c7223 */ /* 0x000fce000000000c */
.L_x_143:
[----:B------:R-:W-:Y:S05]  /*0270*/  BSYNC.RECONVERGENT B0 ;  /* 0x0000000000007941 */ /* 0x000fea0003800200 */
.L_x_141:
[----:B------:R-:W-:-:S13]  /*0280*/  FSETP.GEU.AND P0, PT, R12, 9.9999999747524270788e-07, PT ;  /* 0x358637bd0c00780b */ /* 0x000fda0003f0e000 */
[----:B------:R-:W-:Y:S05]  /*0290*/  @!P0 EXIT ;  /* 0x000000000000894d */ /* 0x000fea0003800000 */
[----:B------:R-:W0:Y:S02]  /*02a0*/  LDC.64 R4, c[0x0][0x3a0] ;  /* 0x0000e800ff047b82 */ /* 0x000e240000000a00 */
[----:B0-----:R-:W-:-:S06]  /*02b0*/  IMAD.WIDE R4, R3, 0x10, R4 ;  /* 0x0000001003047825 */ /* 0x001fcc00078e0204 */
[----:B------:R-:W2:Y:S01]  /*02c0*/  LDG.E.128.CONSTANT R4, desc[UR4][R4.64] ;  /* 0x0000000404047981 */ /* 0x000ea2000c1e9d00 */
[----:B------:R-:W0:Y:S01]  /*02d0*/  MUFU.RCP R3, R12 ;  /* 0x0000000c00037308 */ /* 0x000e220000001000 */
[----:B------:R-:W-:Y:S01]  /*02e0*/  BSSY.RECONVERGENT B0, `(.L_x_144) ;  /* 0x000000c000007945 */ /* 0x000fe20003800200 */
[----:B0-----:R-:W-:-:S04]  /*02f0*/  FFMA R0, R3, -R12, 1 ;  /* 0x3f80000003007423 */ /* 0x001fc8000000080c */
[----:B------:R-:W-:Y:S02]  /*0300*/  FFMA R0, R3, R0, R3 ;  /* 0x0000000003007223 */ /* 0x000fe40000000003 */
[----:B--2---:R-:W0:Y:S02]  /*0310*/  FCHK P0, R5, R12 ;  /* 0x0000000c05007302 */ /* 0x004e240000000000 */
[----:B------:R-:W-:-:S04]  /*0320*/  FFMA R3, R5, R0, RZ ;  /* 0x0000000005037223 */ /* 0x000fc800000000ff */
[----:B------:R-:W-:-:S04]  /*0330*/  FFMA R14, R3, -R12, R5 ;  /* 0x8000000c030e7223 */ /* 0x000fc80000000005 */
[----:B------:R-:W-:Y:S01]  /*0340*/  FFMA R0, R0, R14, R3 ;  /* 0x0000000e00007223 */ /* 0x000fe20000000003 */
[----:B0-----:R-:W-:Y:S06]  /*0350*/  @!P0 BRA `(.L_x_145) ;  /* 0x0000000000108947 */ /* 0x001fec0003800000 */
[----:B------:R-:W-:Y:S02]  /*0360*/  MOV R0, R5 ;  /* 0x0000000500007202 */ /* 0x000fe40000000f00 */
[----:B------:R-:W-:Y:S02]  /*0370*/  MOV R3, R12 ;  /* 0x0000000c00037202 */ /* 0x000fe40000000f00 */
[----:B------:R-:W-:-:S07]  /*0380*/  MOV R14, 0x3a0 ;  /* 0x000003a0000e7802 */ /* 0x000fce0000000f00 */
[----:B------:R-:W-:Y:S05]  /*0390*/  CALL.REL.NOINC `($__internal_8_$__cuda_sm3x_div_rn_noftz_f32_slowpath) ;  /* 0x0000000400dc7944 */ /* 0x000fea0003c00000 */
.L_x_145:
[----:B------:R-:W-:Y:S05]  /*03a0*/  BSYNC.RECONVERGENT B0 ;  /* 0x0000000000007941 */ /* 0x000fea0003800200 */
.L_x_144:
[-C--:B------:R-:W-:Y:S01]  /*03b0*/  FMUL R3, R0, R0.reuse ;  /* 0x0000000000037220 */ /* 0x080fe20000400000 */
[----:B------:R-:W0:Y:S01]  /*03c0*/  MUFU.RCP R18, R13 ;  /* 0x0000000d00127308 */ /* 0x000e220000001000 */
[----:B------:R-:W-:Y:S02]  /*03d0*/  BSSY.RECONVERGENT B0, `(.L_x_146) ;  /* 0x0000016000007945 */ /* 0x000fe40003800200 */
[----:B------:R-:W-:Y:S01]  /*03e0*/  FMUL R3, R3, R0 ;  /* 0x0000000003037220 */ /* 0x000fe20000400000 */
[C---:B------:R-:W-:Y:S01]  /*03f0*/  FMUL R0, R4.reuse, 24 ;  /* 0x41c0000004007820 */ /* 0x040fe20000400000 */
[----:B------:R-:W-:Y:S02]  /*0400*/  FMUL R4, R4, 4 ;  /* 0x4080000004047820 */ /* 0x000fe40000400000 */
[----:B------:R-:W-:-:S04]  /*0410*/  FMUL R3, R3, R3 ;  /* 0x0000000303037220 */ /* 0x000fc80000400000 */
[----:B------:R-:W-:-:S04]  /*0420*/  FMUL R14, R3, R3 ;  /* 0x00000003030e7220 */ /* 0x000fc80000400000 */
[----:B------:R-:W-:Y:S01]  /*0430*/  FADD R16, R14, R14 ;  /* 0x0000000e0e107221 */ /* 0x000fe20000000000 */
[----:B0-----:R-:W-:-:S03]  /*0440*/  FFMA R15, -R13, R18, 1 ;  /* 0x3f8000000d0f7423 */ /* 0x001fc60000000112 */
[C---:B------:R-:W-:Y:S01]  /*0450*/  FADD R5, -R3.reuse, R16 ;  /* 0x0000001003057221 */ /* 0x040fe20000000100 */
[----:B------:R-:W-:Y:S01]  /*0460*/  FADD R3, -R3, R14 ;  /* 0x0000000e03037221 */ /* 0x000fe20000000100 */
[----:B------:R-:W-:Y:S02]  /*0470*/  FFMA R15, R18, R15, R18 ;  /* 0x0000000f120f7223 */ /* 0x000fe40000000012 */
[----:B------:R-:W-:Y:S01]  /*0480*/  FMUL R0, R0, R5 ;  /* 0x0000000500007220 */ /* 0x000fe20000400000 */
[----:B------:R-:W-:-:S03]  /*0490*/  FMUL.D2 R4, R4, R3 ;  /* 0x0000000304047220 */ /* 0x000fc60000300000 */
[----:B------:R-:W0:Y:S01]  /*04a0*/  FCHK P0, R0, R13 ;  /* 0x0000000d00007302 */ /* 0x000e220000000000 */
[----:B------:R-:W-:-:S04]  /*04b0*/  FFMA R16, R0, R15, RZ ;  /* 0x0000000f00107223 */ /* 0x000fc800000000ff */
[----:B------:R-:W-:-:S04]  /*04c0*/  FFMA R5, -R13, R16, R0 ;  /* 0x000000100d057223 */ /* 0x000fc80000000100 */
[----:B------:R-:W-:Y:S01]  /*04d0*/  FFMA R5, R15, R5, R16 ;  /* 0x000000050f057223 */ /* 0x000fe20000000010 */
[----:B0-----:R-:W-:Y:S06]  /*04e0*/  @!P0 BRA `(.L_x_147) ;  /* 0x0000000000108947 */ /* 0x001fec0003800000 */
[----:B------:R-:W-:Y:S02]  /*04f0*/  MOV R3, R13 ;  /* 0x0000000d00037202 */ /* 0x000fe40000000f00 */
[----:B------:R-:W-:-:S07]  /*0500*/  MOV R14, 0x520 ;  /* 0x00000520000e7802 */ /* 0x000fce0000000f00 */
[----:B------:R-:W-:Y:S05]  /*0510*/  CALL.REL.NOINC `($__internal_8_$__cuda_sm3x_div_rn_noftz_f32_slowpath) ;  /* 0x00000004007c7944 */ /* 0x000fea0003c00000 */
[----:B------:R-:W-:-:S07]  /*0520*/  MOV R5, R0 ;  /* 0x0000000000057202 */ /* 0x000fce0000000f00 */
.L_x_147:
[----:B------:R-:W-:Y:S05]  /*0530*/  BSYNC.RECONVERGENT B0 ;  /* 0x0000000000007941 */ /* 0x000fea0003800200 */
.L_x_146:
[----:B------:R-:W0:Y:S01]  /*0540*/  LDCU UR6, c[0x0][0x3ac] ;  /* 0x00007580ff0677ac */ /* 0x000e220008000800 */
[----:B------:R-:W1:Y:S01]  /*0550*/  MUFU.RCP R3, R12 ;  /* 0x0000000c00037308 */ /* 0x000e620000001000 */
[----:B------:R-:W-:Y:S01]  /*0560*/  BSSY.RECONVERGENT B0, `(.L_x_148) ;  /* 0x0000010000007945 */ /* 0x000fe20003800200 */
[----:B0-----:R-:W-:Y:S01]  /*0570*/  FMUL R6, R6, UR6 ;  /* 0x0000000606067c20 */ /* 0x001fe20008400000 */
[----:B-1----:R-:W-:-:S03]  /*0580*/  FFMA R0, R3, -R12, 1 ;  /* 0x3f80000003007423 */ /* 0x002fc6000000080c */
[----:B------:R-:W-:Y:S01]  /*0590*/  FMUL R7, R7, R6 ;  /* 0x0000000607077220 */ /* 0x000fe20000400000 */
[----:B------:R-:W-:Y:S01]  /*05a0*/  FFMA R0, R3, R0, R3 ;  /* 0x0000000003007223 */ /* 0x000fe20000000003 */
[----:B------:R-:W-:Y:S02]  /*05b0*/  FMUL R6, R5, 0.5 ;  /* 0x3f00000005067820 */ /* 0x000fe40000400000 */
[----:B------:R-:W0:Y:S01]  /*05c0*/  FCHK P0, R7, R12 ;  /* 0x0000000c07007302 */ /* 0x000e220000000000 */
[----:B------:R-:W-:-:S04]  /*05d0*/  FFMA R14, R0, R7, RZ ;  /* 0x00000007000e7223 */ /* 0x000fc800000000ff */
[----:B------:R-:W-:-:S04]  /*05e0*/  FFMA R3, R14, -R12, R7 ;  /* 0x8000000c0e037223 */ /* 0x000fc80000000007 */
[----:B------:R-:W-:Y:S01]  /*05f0*/  FFMA R5, R0, R3, R14 ;  /* 0x0000000300057223 */ /* 0x000fe2000000000e */
[----:B0-----:R-:W-:Y:S06]  /*0600*/  @!P0 BRA `(.L_x_149) ;  /* 0x0000000000148947 */ /* 0x001fec0003800000 */
[----:B------:R-:W-:Y:S01]  /*0610*/  MOV R0, R7 ;  /* 0x0000000700007202 */ /* 0x000fe20000000f00 */
[----:B------:R-:W-:Y:S01]  /*0620*/  IMAD.MOV.U32 R3, RZ, RZ, R12 ;  /* 0x000000ffff037224 */ /* 0x000fe200078e000c */
[----:B------:R-:W-:-:S07]  /*0630*/  MOV R14, 0x650 ;  /* 0x00000650000e7802 */ /* 0x000fce0000000f00 */
[----:B------:R-:W-:Y:S05]  /*0640*/  CALL.REL.NOINC `($__internal_8_$__cuda_sm3x_div_rn_noftz_f32_slowpath) ;  /* 0x0000000400307944 */ /* 0x000fea0003c00000 */
[----:B------:R-:W-:-:S07]  /*0650*/  MOV R5, R0 ;  /* 0x0000000000057202 */ /* 0x000fce0000000f00 */
.L_x_149:
[----:B------:R-:W-:Y:S05]  /*0660*/  BSYNC.RECONVERGENT B0 ;  /* 0x0000000000007941 */ /* 0x000fea0003800200 */
.L_x_148:
[----:B------:R-:W0:Y:S01]  /*0670*/  MUFU.RCP R0, R13 ;  /* 0x0000000d00007308 */ /* 0x000e220000001000 */
[----:B------:R-:W-:Y:S07]  /*0680*/  BSSY.RECONVERGENT B0, `(.L_x_150) ;  /* 0x000000d000007945 */ /* 0x000fee0003800200 */
        /* <DEDUP_REMOVED lines=8> */
[----:B------:R-:W-:Y:S02]  /*0710*/  MOV R3, R13 ;  /* 0x0000000d00037202 */ /* 0x000fe40000000f00 */
[----:B------:R-:W-:-:S07]  /*0720*/  MOV R14, 0x740 ;  /* 0x00000740000e7802 */ /* 0x000fce0000000f00 */
[----:B------:R-:W-:Y:S05]  /*0730*/  CALL.REL.NOINC `($__internal_8_$__cuda_sm3x_div_rn_noftz_f32_slowpath) ;  /* 0x0000000000f47944 */ /* 0x000fea0003c00000 */
[----:B------:R-:W-:-:S07]  /*0740*/  MOV R3, R0 ;  /* 0x0000000000037202 */ /* 0x000fce0000000f00 */
.L_x_151:
[----:B------:R-:W-:Y:S05]  /*0750*/  BSYNC.RECONVERGENT B0 ;  /* 0x0000000000007941 */ /* 0x000fea0003800200 */
.L_x_150:
[----:B------:R-:W0:Y:S01]  /*0760*/  MUFU.RCP R13, R12 ;  /* 0x0000000c000d7308 */ /* 0x000e220000001000 */
[----:B------:R-:W-:Y:S01]  /*0770*/  FFMA R7, R3, 0.8333333134651184082, R6 ;  /* 0x3f55555503077823 */ /* 0x000fe20000000006 */
[----:B------:R-:W-:Y:S06]  /*0780*/  BSSY.RECONVERGENT B0, `(.L_x_152) ;  /* 0x000000d000007945 */ /* 0x000fec0003800200 */
[----:B------:R-:W1:Y:S01]  /*0790*/  FCHK P0, R7, R12 ;  /* 0x0000000c07007302 */ /* 0x000e620000000000 */
[----:B0-----:R-:W-:-:S04]  /*07a0*/  FFMA R0, R13, -R12, 1 ;  /* 0x3f8000000d007423 */ /* 0x001fc8000000080c */
[----:B------:R-:W-:-:S04]  /*07b0*/  FFMA R0, R13, R0, R13 ;  /* 0x000000000d007223 */ /* 0x000fc8000000000d */
[----:B------:R-:W-:-:S04]  /*07c0*/  FFMA R3, R0, R7, RZ ;  /* 0x0000000700037223 */ /* 0x000fc800000000ff */
[----:B------:R-:W-:-:S04]  /*07d0*/  FFMA R6, R3, -R12, R7 ;  /* 0x8000000c03067223 */ /* 0x000fc80000000007 */
[----:B------:R-:W-:Y:S01]  /*07e0*/  FFMA R3, R0, R6, R3 ;  /* 0x0000000600037223 */ /* 0x000fe20000000003 */
[----:B-1----:R-:W-:Y:S06]  /*07f0*/  @!P0 BRA `(.L_x_153) ;  /* 0x0000000000148947 */ /* 0x002fec0003800000 */
[----:B------:R-:W-:Y:S01]  /*0800*/  MOV R0, R7 ;  /* 0x0000000700007202 */ /* 0x000fe20000000f00 */
[----:B------:R-:W-:Y:S01]  /*0810*/  IMAD.MOV.U32 R3, RZ, RZ, R12 ;  /* 0x000000ffff037224 */ /* 0x000fe200078e000c */
[----:B------:R-:W-:-:S07]  /*0820*/  MOV R14, 0x840 ;  /* 0x00000840000e7802 */ /* 0x000fce0000000f00 */
[----:B------:R-:W-:Y:S05]  /*0830*/  CALL.REL.NOINC `($__internal_8_$__cuda_sm3x_div_rn_noftz_f32_slowpath) ;  /* 0x0000000000b47944 */ /* 0x000fea0003c00000 */
[----:B------:R-:W-:-:S07]  /*0840*/  MOV R3, R0 ;  /* 0x0000000000037202 */ /* 0x000fce0000000f00 */
.L_x_153:
[----:B------:R-:W-:Y:S05]  /*0850*/  BSYNC.RECONVERGENT B0 ;  /* 0x0000000000007941 */ /* 0x000fea0003800200 */
.L_x_152:
[----:B------:R-:W0:Y:S01]  /*0860*/  LDC.64 R12, c[0x0][0x388] ;  /* 0x0000e200ff0c7b82 */ /* 0x000e220000000a00 */
[-C--:B------:R-:W-:Y:S01]  /*0870*/  FMUL R15, R10, R3.reuse ;  /* 0x000000030a0f7220 */ /* 0x080fe20000400000 */
[-C--:B------:R-:W-:Y:S01]  /*0880*/  FMUL R11, R11, R3.reuse ;  /* 0x000000030b0b7220 */ /* 0x080fe20000400000 */
[----:B------:R-:W-:Y:S01]  /*0890*/  FMUL R17, R2, R3 ;  /* 0x0000000302117220 */ /* 0x000fe20000400000 */
[----:B------:R-:W-:Y:S01]  /*08a0*/  FFMA R5, R5, 0.8333333134651184082, R4 ;  /* 0x3f55555505057823 */ /* 0x000fe20000000004 */
[----:B------:R-:W-:Y:S01]  /*08b0*/  FADD R19, -R15, -RZ ;  /* 0x800000ff0f137221 */ /* 0x000fe20000000100 */
[----:B------:R-:W-:Y:S01]  /*08c0*/  FADD R21, -R11, -RZ ;  /* 0x800000ff0b157221 */ /* 0x000fe20000000100 */
[----:B------:R-:W-:Y:S01]  /*08d0*/  FADD R23, -R17, -RZ ;  /* 0x800000ff11177221 */ /* 0x000fe20000000100 */
[----:B------:R-:W1:Y:S01]  /*08e0*/  LDC.64 R6, c[0x0][0x390] ;  /* 0x0000e400ff067b82 */ /* 0x000e620000000a00 */
[----:B0-----:R-:W-:-:S04]  /*08f0*/  IMAD.WIDE R2, R8, 0xc, R12 ;  /* 0x0000000c08027825 */ /* 0x001fc800078e020c */
[----:B------:R-:W-:Y:S01]  /*0900*/  IMAD.WIDE R12, R9, 0xc, R12 ;  /* 0x0000000c090c7825 */ /* 0x000fe200078e020c */
[----:B------:R-:W-:Y:S04]  /*0910*/  REDG.E.ADD.F32.FTZ.RN.STRONG.GPU desc[UR4][R2.64], R19 ;  /* 0x00000013020079a6 */ /* 0x000fe8000c12f304 */
[----:B------:R-:W-:Y:S04]  /*0920*/  REDG.E.ADD.F32.FTZ.RN.STRONG.GPU desc[UR4][R2.64+0x4], R21 ;  /* 0x00000415020079a6 */ /* 0x000fe8000c12f304 */
[----:B------:R-:W-:Y:S04]  /*0930*/  REDG.E.ADD.F32.FTZ.RN.STRONG.GPU desc[UR4][R2.64+0x8], R23 ;  /* 0x00000817020079a6 */ /* 0x000fe8000c12f304 */
[----:B------:R-:W-:Y:S04]  /*0940*/  REDG.E.ADD.F32.FTZ.RN.STRONG.GPU desc[UR4][R12.64], R15 ;  /* 0x0000000f0c0079a6 */ /* 0x000fe8000c12f304 */
[----:B------:R-:W-:Y:S04]  /*0950*/  REDG.E.ADD.F32.FTZ.RN.STRONG.GPU desc[UR4][R12.64+0x4], R11 ;  /* 0x0000040b0c0079a6 */ /* 0x000fe8000c12f304 */
[----:B------:R-:W-:Y:S04]  /*0960*/  REDG.E.ADD.F32.FTZ.RN.STRONG.GPU desc[UR4][R12.64+0x8], R17 ;  /* 0x000008110c0079a6 */ /* 0x000fe8000c12f304 */
[----:B-1----:R-:W-:Y:S01]  /*0970*/  REDG.E.ADD.F32.FTZ.RN.STRONG.GPU desc[UR4][R6.64], R5 ;  /* 0x00000005060079a6 */ /* 0x002fe2000c12f304 */
[----:B------:R-:W-:Y:S05]  /*0980*/  EXIT ;  /* 0x000000000000794d */ /* 0x000fea0003800000 */
        .weak           $__internal_7_$__cuda_sm20_sqrt_rn_f32_slowpath
        .type           $__internal_7_$__cuda_sm20_sqrt_rn_f32_slowpath,@function
        .size           $__internal_7_$__cuda_sm20_sqrt_rn_f32_slowpath,($__internal_8_$__cuda_sm3x_div_rn_noftz_f32_slowpath - $__internal_7_$__cuda_sm20_sqrt_rn_f32_slowpath)
$__internal_7_$__cuda_sm20_sqrt_rn_f32_slowpath:
[----:B------:R-:W-:-:S13]  /*0990*/  LOP3.LUT P0, RZ, R13, 0x7fffffff, RZ, 0xc0, !PT ;  /* 0x7fffffff0dff7812 */ /* 0x000fda000780c0ff */
[----:B------:R-:W-:Y:S01]  /*09a0*/  @!P0 MOV R4, R13 ;  /* 0x0000000d00048202 */ /* 0x000fe20000000f00 */
[----:B------:R-:W-:Y:S06]  /*09b0*/  @!P0 BRA `(.L_x_154) ;  /* 0x0000000000448947 */ /* 0x000fec0003800000 */
[----:B------:R-:W-:Y:S02]  /*09c0*/  FSETP.GEU.FTZ.AND P0, PT, R13, RZ, PT ;  /* 0x000000ff0d00720b */ /* 0x000fe40003f1e000 */
[----:B------:R-:W-:-:S11]  /*09d0*/  MOV R0, R13 ;  /* 0x0000000d00007202 */ /* 0x000fd60000000f00 */
        /* <DEDUP_REMOVED lines=15> */
.L_x_154:
[----:B------:R-:W-:Y:S02]  /*0ad0*/  HFMA2 R5, -RZ, RZ, 0, 0 ;  /* 0x00000000ff057431 */ /* 0x000fe400000001ff */
[----:B------:R-:W-:Y:S01]  /*0ae0*/  IMAD.MOV.U32 R12, RZ, RZ, R4 ;  /* 0x000000ffff0c7224 */ /* 0x000fe200078e0004 */
[----:B------:R-:W-:-:S04]  /*0af0*/  MOV R4, R14 ;  /* 0x0000000e00047202 */ /* 0x000fc80000000f00 */
[----:B------:R-:W-:Y:S05]  /*0b00*/  RET.REL.NODEC R4 `(compute_14_nonbonded) ;  /* 0xfffffff4043c7950 */ /* 0x000fea0003c3ffff */
        .weak           $__internal_8_$__cuda_sm3x_div_rn_noftz_f32_slowpath
        .type           $__internal_8_$__cuda_sm3x_div_rn_noftz_f32_slowpath,@function
        .size           $__internal_8_$__cuda_sm3x_div_rn_noftz_f32_slowpath,(.L_x_289 - $__internal_8_$__cuda_sm3x_div_rn_noftz_f32_slowpath)
$__internal_8_$__cuda_sm3x_div_rn_noftz_f32_slowpath:
        /* <DEDUP_REMOVED lines=29> */
[----:B------:R-:W-:Y:S01]  /*0ce0*/  @P0 IMAD.MOV.U32 R16, RZ, RZ, RZ ;  /* 0x000000ffff100224 */ /* 0x000fe200078e00ff */
[----:B------:R-:W-:Y:S01]  /*0cf0*/  @!P0 MOV R16, 0xffffffc0 ;  /* 0xffffffc000108802 */ /* 0x000fe20000000f00 */
[----:B------:R-:W-:Y:S01]  /*0d00*/  @!P0 FFMA R0, R0, 1.84467440737095516160e+19, RZ ;  /* 0x5f80000000008823 */ /* 0x000fe200000000ff */
[----:B------:R-:W-:Y:S02]  /*0d10*/  @!P1 FFMA R3, R3, 1.84467440737095516160e+19, RZ ;  /* 0x5f80000003039823 */ /* 0x000fe400000000ff */
[----:B------:R-:W-:-:S07]  /*0d20*/  @!P1 IADD3 R16, PT, PT, R16, 0x40, RZ ;  /* 0x0000004010109810 */ /* 0x000fce0007ffe0ff */
.L_x_156:
[----:B------:R-:W-:Y:S01]  /*0d30*/  LEA R18, R15, 0xc0800000, 0x17 ;  /* 0xc08000000f127811 */ /* 0x000fe200078eb8ff */
[----:B------:R-:W-:Y:S01]  /*0d40*/  BSSY.RECONVERGENT B2, `(.L_x_161) ;  /* 0x0000036000027945 */ /* 0x000fe20003800200 */
[----:B------:R-:W-:Y:S02]  /*0d50*/  IADD3 R19, PT, PT, R19, -0x7f, RZ ;  /* 0xffffff8113137810 */ /* 0x000fe40007ffe0ff */
[----:B------:R-:W-:-:S03]  /*0d60*/  IADD3 R20, PT, PT, -R18, R3, RZ ;  /* 0x0000000312147210 */ /* 0x000fc60007ffe1ff */
[C---:B------:R-:W-:Y:S01]  /*0d70*/  IMAD R0, R19.reuse, -0x800000, R0 ;  /* 0xff80000013007824 */ /* 0x040fe200078e0200 */
        /* <DEDUP_REMOVED lines=12> */
[----:B------:R-:W-:-:S05]  /*0e40*/  LOP3.LUT R15, R15, 0xff, RZ, 0xc0, !PT ;  /* 0x000000ff0f0f7812 */ /* 0x000fca00078ec0ff */
[----:B------:R-:W-:-:S05]  /*0e50*/  IMAD.IADD R20, R15, 0x1, R19 ;  /* 0x000000010f147824 */ /* 0x000fca00078e0213 */
        /* <DEDUP_REMOVED lines=10> */
[-CC-:B------:R-:W-:Y:S01]  /*0f00*/  FFMA.RZ R15, R3, R17.reuse, R18.reuse ;  /* 0x00000011030f7223 */ /* 0x180fe2000000c012 */
[C---:B------:R-:W-:Y:S02]  /*0f10*/  ISETP.NE.AND P2, PT, R20.reuse, RZ, PT ;  /* 0x000000ff1400720c */ /* 0x040fe40003f45270 */
[C---:B------:R-:W-:Y:S02]  /*0f20*/  ISETP.NE.AND P1, PT, R20.reuse, RZ, PT ;  /* 0x000000ff1400720c */ /* 0x040fe40003f25270 */
[----:B------:R-:W-:Y:S01]  /*0f30*/  LOP3.LUT R16, R15, 0x7fffff, RZ, 0xc0, !PT ;  /* 0x007fffff0f107812 */ /* 0x000fe200078ec0ff */
[CCC-:B------:R-:W-:Y:S01]  /*0f40*/  FFMA.RP R15, R3.reuse, R17.reuse, R18.reuse ;  /* 0x00000011030f7223 */ /* 0x1c0fe20000008012 */
[----:B------:R-:W-:Y:S01]  /*0f50*/  FFMA.RM R18, R3, R17, R18 ;  /* 0x0000001103127223 */ /* 0x000fe20000004012 */
[----:B------:R-:W-:Y:S02]  /*0f60*/  IADD3 R3, PT, PT, R20, 0x20, RZ ;  /* 0x0000002014037810 */ /* 0x000fe40007ffe0ff */
        /* <DEDUP_REMOVED lines=15> */
.L_x_163:
[----:B------:R-:W-:-:S04]  /*1060*/  LOP3.LUT R0, R0, 0x80000000, RZ, 0xc0, !PT ;  /* 0x8000000000007812 */ /* 0x000fc800078ec0ff */
[----:B------:R-:W-:Y:S01]  /*1070*/  LOP3.LUT R0, R0, 0x7f800000, RZ, 0xfc, !PT ;  /* 0x7f80000000007812 */ /* 0x000fe200078efcff */
[----:B------:R-:W-:Y:S06]  /*1080*/  BRA `(.L_x_164) ;  /* 0x0000000000047947 */ /* 0x000fec0003800000 */
.L_x_162:
[----:B------:R-:W-:-:S07]  /*1090*/  LEA R0, R19, R0, 0x17 ;  /* 0x0000000013007211 */ /* 0x000fce00078eb8ff */
.L_x_164:
[----:B------:R-:W-:Y:S05]  /*10a0*/  BSYNC.RECONVERGENT B2 ;  /* 0x0000000000027941 */ /* 0x000fea0003800200 */
.L_x_161:
[----:B------:R-:W-:Y:S05]  /*10b0*/  BRA `(.L_x_165) ;  /* 0x0000000000207947 */ /* 0x000fea0003800000 */
.L_x_160:
[----:B------:R-:W-:-:S04]  /*10c0*/  LOP3.LUT R0, R3, 0x80000000, R0, 0x48, !PT ;  /* 0x8000000003007812 */ /* 0x000fc800078e4800 */
[----:B------:R-:W-:Y:S01]  /*10d0*/  LOP3.LUT R0, R0, 0x7f800000, RZ, 0xfc, !PT ;  /* 0x7f80000000007812 */ /* 0x000fe200078efcff */
[----:B------:R-:W-:Y:S06]  /*10e0*/  BRA `(.L_x_165) ;  /* 0x0000000000147947 */ /* 0x000fec0003800000 */
.L_x_159:
[----:B------:R-:W-:Y:S01]  /*10f0*/  LOP3.LUT R0, R3, 0x80000000, R0, 0x48, !PT ;  /* 0x8000000003007812 */ /* 0x000fe200078e4800 */
[----:B------:R-:W-:Y:S06]  /*1100*/  BRA `(.L_x_165) ;  /* 0x00000000000c7947 */ /* 0x000fec0003800000 */
.L_x_158:
[----:B------:R-:W0:Y:S01]  /*1110*/  MUFU.RSQ R0, -QNAN ;  /* 0xffc0000000007908 */ /* 0x000e220000001400 */
[----:B------:R-:W-:Y:S05]  /*1120*/  BRA `(.L_x_165) ;  /* 0x0000000000047947 */ /* 0x000fea0003800000 */
.L_x_157:
[----:B------:R-:W-:-:S07]  /*1130*/  FADD.FTZ R0, R0, R3 ;  /* 0x0000000300007221 */ /* 0x000fce0000010000 */
.L_x_165:
[----:B------:R-:W-:Y:S05]  /*1140*/  BSYNC.RECONVERGENT B1 ;  /* 0x0000000000017941 */ /* 0x000fea0003800200 */
.L_x_155:
[----:B------:R-:W-:-:S04]  /*1150*/  HFMA2 R15, -RZ, RZ, 0, 0 ;  /* 0x00000000ff0f7431 */ /* 0x000fc800000001ff */
[----:B0-----:R-:W-:Y:S05]  /*1160*/  RET.REL.NODEC R14 `(compute_14_nonbonded) ;  /* 0xffffffec0ea47950 */ /* 0x001fea0003c3ffff */
.L_x_166:
        /* <DEDUP_REMOVED lines=9> */
.L_x_289:


//--------------------- .text.compute_dihedral_forces --------------------------
	.section	.text.compute_dihedral_forces,"ax",@progbits
	.align	128
        .global         compute_dihedral_forces
        .type           compute_dihedral_forces,@function
        .size           compute_dihedral_forces,(.L_x_291 - compute_dihedral_forces)
        .other          compute_dihedral_forces,@"STO_CUDA_ENTRY STV_DEFAULT"
compute_dihedral_forces:
.text.compute_dihedral_forces:
[----:B------:R-:W0:Y:S01]  /*0000*/  LDC R1, c[0x0][0x37c] ;  /* 0x0000df00ff017b82 */ /* 0x000e220000000800 */
[----:B------:R-:W1:Y:S07]  /*0010*/  S2R R0, SR_TID.X ;  /* 0x0000000000007919 */ /* 0x000e6e0000002100 */
[----:B------:R-:W1:Y:S01]  /*0020*/  S2UR UR4, SR_CTAID.X ;  /* 0x00000000000479c3 */ /* 0x000e620000002500 */
[----:B------:R-:W2:Y:S01]  /*0030*/  LDCU UR5, c[0x0][0x3b0] ;  /* 0x00007600ff0577ac */ /* 0x000ea20008000800 */
[----:B0-----:R-:W-:-:S06]  /*0040*/  IADD3 R1, PT, PT, R1, -0x20, RZ ;  /* 0xffffffe001017810 */ /* 0x001fcc0007ffe0ff */
[----:B------:R-:W1:Y:S02]  /*0050*/  LDC R37, c[0x0][0x360] ;  /* 0x0000d800ff257b82 */ /* 0x000e640000000800 */
[----:B-1----:R-:W-:-:S05]  /*0060*/  IMAD R37, R37, UR4, R0 ;  /* 0x0000000425257c24 */ /* 0x002fca000f8e0200 */
[----:B--2---:R-:W-:-:S13]  /*0070*/  ISETP.GE.AND P0, PT, R37, UR5, PT ;  /* 0x0000000525007c0c */ /* 0x004fda000bf06270 */
[----:B------:R-:W-:Y:S05]  /*0080*/  @P0 EXIT ;  /* 0x000000000000094d */ /* 0x000fea0003800000 */
[----:B------:R-:W0:Y:S01]  /*0090*/  LDC.64 R8, c[0x0][0x398] ;  /* 0x0000e600ff087b82 */ /* 0x000e220000000a00 */
[----:B------:R-:W1:Y:S07]  /*00a0*/  LDCU.64 UR6, c[0x0][0x358] ;  /* 0x00006b00ff0677ac */ /* 0x000e6e0008000a00 */
[----:B------:R-:W2:Y:S01]  /*00b0*/  LDC.64 R14, c[0x0][0x380] ;  /* 0x0000e000ff0e7b82 */ /* 0x000ea20000000a00 */
[----:B0-----:R-:W-:-:S06]  /*00c0*/  IMAD.WIDE R8, R37, 0x10, R8 ;  /* 0x0000001025087825 */ /* 0x001fcc00078e0208 */
[----:B-1----:R-:W2:Y:S02]  /*00d0*/  LDG.E.128.CONSTANT R8, desc[UR6][R8.64] ;  /* 0x0000000608087981 */ /* 0x002ea4000c1e9d00 */
[----:B--2---:R-:W-:-:S04]  /*00e0*/  IMAD.WIDE R4, R9, 0xc, R14 ;  /* 0x0000000c09047825 */ /* 0x004fc800078e020e */
        /* <DEDUP_REMOVED lines=8> */
[----:B------:R-:W5:Y:S04]  /*0170*/  LDG.E.CONSTANT R19, desc[UR6][R4.64+0x4] ;  /* 0x0000040604137981 */ /* 0x000f68000c1e9900 */
[----:B------:R0:W5:Y:S04]  /*0180*/  LDG.E.CONSTANT R18, desc[UR6][R12.64+0x4] ;  /* 0x000004060c127981 */ /* 0x000168000c1e9900 */
[----:B------:R-:W5:Y:S01]  /*0190*/  LDG.E.CONSTANT R22, desc[UR6][R2.64+0x4] ;  /* 0x0000040602167981 */ /* 0x000f62000c1e9900 */
[----:B------:R-:W-:-:S05]  /*01a0*/  IMAD.WIDE R14, R11, 0xc, R14 ;  /* 0x0000000c0b0e7825 */ /* 0x000fca00078e020e */
[----:B------:R-:W5:Y:S04]  /*01b0*/  LDG.E.CONSTANT R23, desc[UR6][R14.64] ;  /* 0x000000060e177981 */ /* 0x000f68000c1e9900 */
[----:B------:R-:W5:Y:S04]  /*01c0*/  LDG.E.CONSTANT R25, desc[UR6][R14.64+0x4] ;  /* 0x000004060e197981 */ /* 0x000f68000c1e9900 */
[----:B------:R-:W5:Y:S01]  /*01d0*/  LDG.E.CONSTANT R27, desc[UR6][R14.64+0x8] ;  /* 0x000008060e1b7981 */ /* 0x000f62000c1e9900 */
[----:B------:R-:W-:Y:S01]  /*01e0*/  BSSY.RECONVERGENT B0, `(.L_x_167) ;  /* 0x0000026000007945 */ /* 0x000fe20003800200 */
[----:B--2---:R-:W-:Y:S01]  /*01f0*/  FADD R26, -R26, R7 ;  /* 0x000000071a1a7221 */ /* 0x004fe20000000100 */
[----:B---3--:R-:W-:Y:S01]  /*0200*/  FADD R17, -R21, R16 ;  /* 0x0000001015117221 */ /* 0x008fe20000000100 */
[----:B----4-:R-:W-:-:S03]  /*0210*/  FADD R24, -R24, R21 ;  /* 0x0000001518187221 */ /* 0x010fc60000000100 */
[----:B0-----:R-:W-:Y:S01]  /*0220*/  FMUL R13, R26, R17 ;  /* 0x000000111a0d7220 */ /* 0x001fe20000400000 */
[----:B-----5:R-:W-:-:S04]  /*0230*/  FADD R7, -R7, R20 ;  /* 0x0000001407077221 */ /* 0x020fc80000000100 */
[----:B------:R-:W-:Y:S01]  /*0240*/  FFMA R13, R24, R7, -R13 ;  /* 0x00000007180d7223 */ /* 0x000fe2000000080d */
[----:B------:R-:W-:-:S03]  /*0250*/  FADD R5, -R19, R18 ;  /* 0x0000001213057221 */ /* 0x000fc60000000100 */
[----:B------:R-:W-:Y:S01]  /*0260*/  FMUL R0, R13, R13 ;  /* 0x0000000d0d007220 */ /* 0x000fe20000400000 */
[----:B------:R-:W-:Y:S01]  /*0270*/  FADD R22, -R22, R19 ;  /* 0x0000001316167221 */ /* 0x000fe20000000100 */
[----:B------:R-:W-:-:S03]  /*0280*/  FMUL R3, R24, R5 ;  /* 0x0000000518037220 */ /* 0x000fc60000400000 */
[C---:B------:R-:W-:Y:S01]  /*0290*/  FMUL R13, R22.reuse, R7 ;  /* 0x00000007160d7220 */ /* 0x040fe20000400000 */
[----:B------:R-:W-:-:S03]  /*02a0*/  FFMA R3, R22, R17, -R3 ;  /* 0x0000001116037223 */ /* 0x000fc60000000803 */
[----:B------:R-:W-:Y:S01]  /*02b0*/  FFMA R4, R26, R5, -R13 ;  /* 0x000000051a047223 */ /* 0x000fe2000000080d */
        /* <DEDUP_REMOVED lines=16> */
[----:B------:R-:W-:-:S07]  /*03c0*/  MOV R25, 0x3e0 ;  /* 0x000003e000197802 */ /* 0x000fce0000000f00 */
[----:B-1----:R-:W-:Y:S05]  /*03d0*/  CALL.REL.NOINC `($__internal_9_$__cuda_sm20_sqrt_rn_f32_slowpath) ;  /* 0x0000002000447944 */ /* 0x002fea0003c00000 */
[----:B------:R-:W-:Y:S01]  /*03e0*/  MOV R21, R6 ;  /* 0x0000000600157202 */ /* 0x000fe20000000f00 */
[----:B------:R-:W-:Y:S06]  /*03f0*/  BRA `(.L_x_169) ;  /* 0x0000000000107947 */ /* 0x000fec0003800000 */
.L_x_168:
[----:B-1----:R-:W-:Y:S01]  /*0400*/  FMUL.FTZ R21, R12, R13 ;  /* 0x0000000d0c157220 */ /* 0x002fe20000410000 */
[----:B------:R-:W-:-:S03]  /*0410*/  FMUL.FTZ R13, R13, 0.5 ;  /* 0x3f0000000d0d7820 */ /* 0x000fc60000410000 */
[----:B------:R-:W-:-:S04]  /*0420*/  FFMA R12, -R21, R21, R12 ;  /* 0x00000015150c7223 */ /* 0x000fc8000000010c */
[----:B------:R-:W-:-:S07]  /*0430*/  FFMA R21, R12, R13, R21 ;  /* 0x0000000d0c157223 */ /* 0x000fce0000000015 */
.L_x_169:
[----:B------:R-:W-:Y:S05]  /*0440*/  BSYNC.RECONVERGENT B0 ;  /* 0x0000000000007941 */ /* 0x000fea0003800200 */
.L_x_167:
        /* <DEDUP_REMOVED lines=9> */
[----:B------:R-:W-:Y:S05]  /*04e0*/  CALL.REL.NOINC `($__internal_9_$__cuda_sm20_sqrt_rn_f32_slowpath) ;  /* 0x0000002000007944 */ /* 0x000fea0003c00000 */
[----:B------:R-:W-:Y:S01]  /*04f0*/  MOV R19, R6 ;  /* 0x0000000600137202 */ /* 0x000fe20000000f00 */
[----:B------:R-:W-:Y:S06]  /*0500*/  BRA `(.L_x_172) ;  /* 0x0000000000107947 */ /* 0x000fec0003800000 */
.L_x_171:
[----:B------:R-:W-:Y:S01]  /*0510*/  FMUL.FTZ R19, R6, R13 ;  /* 0x0000000d06137220 */ /* 0x000fe20000410000 */
[----:B------:R-:W-:-:S03]  /*0520*/  FMUL.FTZ R13, R13, 0.5 ;  /* 0x3f0000000d0d7820 */ /* 0x000fc60000410000 */
[----:B------:R-:W-:-:S04]  /*0530*/  FFMA R6, -R19, R19, R6 ;  /* 0x0000001313067223 */ /* 0x000fc80000000106 */
[----:B------:R-:W-:-:S07]  /*0540*/  FFMA R19, R6, R13, R19 ;  /* 0x0000000d06137223 */ /* 0x000fce0000000013 */
.L_x_172:
[----:B------:R-:W-:Y:S05]  /*0550*/  BSYNC.RECONVERGENT B0 ;  /* 0x0000000000007941 */ /* 0x000fea0003800200 */
.L_x_170:
        /* <DEDUP_REMOVED lines=10> */
[----:B------:R-:W-:Y:S05]  /*0600*/  BRA `(.L_x_175) ;  /* 0x0000000000107947 */ /* 0x000fea0003800000 */
.L_x_174:
[----:B------:R-:W-:Y:S01]  /*0610*/  FMUL.FTZ R15, R6, R13 ;  /* 0x0000000d060f7220 */ /* 0x000fe20000410000 */
[----:B------:R-:W-:-:S03]  /*0620*/  FMUL.FTZ R13, R13, 0.5 ;  /* 0x3f0000000d0d7820 */ /* 0x000fc60000410000 */
[----:B------:R-:W-:-:S04]  /*0630*/  FFMA R6, -R15, R15, R6 ;  /* 0x0000000f0f067223 */ /* 0x000fc80000000106 */
[----:B------:R-:W-:-:S07]  /*0640*/  FFMA R6, R6, R13, R15 ;  /* 0x0000000d06067223 */ /* 0x000fce000000000f */
.L_x_175:
[----:B------:R-:W-:Y:S05]  /*0650*/  BSYNC.RECONVERGENT B0 ;  /* 0x0000000000007941 */ /* 0x000fea0003800200 */
.L_x_173:
[----:B------:R-:W-:-:S04]  /*0660*/  FMNMX3 R12, R21, R19, R6, PT ;  /* 0x00000013150c7276 */ /* 0x000fc80003800006 */
[----:B------:R-:W-:-:S13]  /*0670*/  FSETP.GEU.AND P0, PT, R12, 9.9999999392252902908e-09, PT ;  /* 0x322bcc770c00780b */ /* 0x000fda0003f0e000 */
[----:B------:R-:W-:Y:S05]  /*0680*/  @!P0 EXIT ;  /* 0x000000000000894d */ /* 0x000fea0003800000 */
[----:B------:R-:W0:Y:S01]  /*0690*/  MUFU.RCP R12, R21 ;  /* 0x00000015000c7308 */ /* 0x000e220000001000 */
[----:B------:R-:W-:Y:S01]  /*06a0*/  FMUL R25, R24, R5 ;  /* 0x0000000518197220 */ /* 0x000fe20000400000 */
[----:B------:R-:W-:Y:S03]  /*06b0*/  BSSY.RECONVERGENT B2, `(.L_x_176) ;  /* 0x000000d000027945 */ /* 0x000fe60003800200 */
[----:B------:R-:W-:-:S04]  /*06c0*/  FFMA R25, R22, R17, -R25 ;  /* 0x0000001116197223 */ /* 0x000fc80000000819 */
        /* <DEDUP_REMOVED lines=9> */
[----:B------:R-:W-:Y:S05]  /*0760*/  CALL.REL.NOINC `($__internal_10_$__cuda_sm3x_div_rn_noftz_f32_slowpath) ;  /* 0x0000001c00bc7944 */ /* 0x000fea0003c00000 */
[----:B------:R-:W-:-:S07]  /*0770*/  MOV R36, R13 ;  /* 0x0000000d00247202 */ /* 0x000fce0000000f00 */
.L_x_177:
[----:B------:R-:W-:Y:S05]  /*0780*/  BSYNC.RECONVERGENT B2 ;  /* 0x0000000000027941 */ /* 0x000fea0003800200 */
.L_x_176:
        /* <DEDUP_REMOVED lines=15> */
.L_x_179:
[----:B------:R-:W-:Y:S05]  /*0880*/  BSYNC.RECONVERGENT B2 ;  /* 0x0000000000027941 */ /* 0x000fea0003800200 */
.L_x_178:
        /* <DEDUP_REMOVED lines=12> */
[----:B------:R-:W-:Y:S05]  /*0950*/  CALL.REL.NOINC `($__internal_10_$__cuda_sm3x_div_rn_noftz_f32_slowpath) ;  /* 0x0000001c00407944 */ /* 0x000fea0003c00000 */
[----:B------:R-:W-:-:S07]  /*0960*/  MOV R34, R13 ;  /* 0x0000000d00227202 */ /* 0x000fce0000000f00 */
.L_x_181:
[----:B------:R-:W-:Y:S05]  /*0970*/  BSYNC.RECONVERGENT B2 ;  /* 0x0000000000027941 */ /* 0x000fea0003800200 */
.L_x_180:
        /* <DEDUP_REMOVED lines=14> */
.L_x_183:
[----:B------:R-:W-:Y:S05]  /*0a60*/  BSYNC.RECONVERGENT B2 ;  /* 0x0000000000027941 */ /* 0x000fea0003800200 */
.L_x_182:
        /* <DEDUP_REMOVED lines=14> */
.L_x_185:
[----:B------:R-:W-:Y:S05]  /*0b50*/  BSYNC.RECONVERGENT B2 ;  /* 0x0000000000027941 */ /* 0x000fea0003800200 */
.L_x_184:
        /* <DEDUP_REMOVED lines=14> */
.L_x_187:
[----:B------:R-:W-:Y:S05]  /*0c40*/  BSYNC.RECONVERGENT B2 ;  /* 0x0000000000027941 */ /* 0x000fea0003800200 */
.L_x_186:
        /* <DEDUP_REMOVED lines=14> */
.L_x_189:
[----:B------:R-:W-:Y:S05]  /*0d30*/  BSYNC.RECONVERGENT B2 ;  /* 0x0000000000027941 */ /* 0x000fea0003800200 */
.L_x_188:
        /* <DEDUP_REMOVED lines=14> */
.L_x_191:
[----:B------:R-:W-:Y:S05]  /*0e20*/  BSYNC.RECONVERGENT B2 ;  /* 0x0000000000027941 */ /* 0x000fea0003800200 */
.L_x_190:
        /* <DEDUP_REMOVED lines=13> */
.L_x_193:
[----:B------:R-:W-:Y:S05]  /*0f00*/  BSYNC.RECONVERGENT B2 ;  /* 0x0000000000027941 */ /* 0x000fea0003800200 */
.L_x_192:
[----:B------:R-:W-:Y:S01]  /*0f10*/  FMUL R28, R13, R36 ;  /* 0x000000240d1c7220 */ /* 0x000fe20000400000 */
[-C--:B------:R-:W-:Y:S01]  /*0f20*/  FMUL R14, R12, R34.reuse ;  /* 0x000000220c0e7220 */ /* 0x080fe20000400000 */
[----:B------:R-:W-:Y:S02]  /*0f30*/  BSSY.RECONVERGENT B2, `(.L_x_194) ;  /* 0x000001a000027945 */ /* 0x000fe40003800200 */
[----:B------:R-:W-:Y:S01]  /*0f40*/  FFMA R15, R29, R34, -R28 ;  /* 0x000000221d0f7223 */ /* 0x000fe2000000081c */
[-C--:B------:R-:W-:Y:S01]  /*0f50*/  FMUL R28, R32, R35.reuse ;  /* 0x00000023201c7220 */ /* 0x080fe20000400000 */
[-C--:B------:R-:W-:Y:S01]  /*0f60*/  FFMA R14, R13, R35.reuse, -R14 ;  /* 0x000000230d0e7223 */ /* 0x080fe2000000080e */
[----:B------:R-:W-:Y:S01]  /*0f70*/  FMUL R29, R29, R35 ;  /* 0x000000231d1d7220 */ /* 0x000fe20000400000 */
[----:B------:R-:W-:Y:S01]  /*0f80*/  FMUL R15, R15, R32 ;  /* 0x000000200f0f7220 */ /* 0x000fe20000400000 */
[-C--:B------:R-:W-:Y:S02]  /*0f90*/  FFMA R28, R33, R36.reuse, R28 ;  /* 0x00000024211c7223 */ /* 0x080fe4000000001c */
[----:B------:R-:W-:Y:S01]  /*0fa0*/  FFMA R12, R12, R36, -R29 ;  /* 0x000000240c0c7223 */ /* 0x000fe2000000081d */
[----:B------:R-:W-:Y:S01]  /*0fb0*/  FFMA R15, R14, R33, R15 ;  /* 0x000000210e0f7223 */ /* 0x000fe2000000000f */
[----:B------:R-:W-:-:S03]  /*0fc0*/  FFMA R34, R31, R34, R28 ;  /* 0x000000221f227223 */ /* 0x000fc6000000001c */
        /* <DEDUP_REMOVED lines=14> */
[----:B------:R-:W-:Y:S05]  /*10b0*/  CALL.REL.NOINC `($__internal_10_$__cuda_sm3x_div_rn_noftz_f32_slowpath) ;  /* 0x0000001400687944 */ /* 0x000fea0003c00000 */
[----:B------:R-:W-:-:S07]  /*10c0*/  MOV R23, R13 ;  /* 0x0000000d00177202 */ /* 0x000fce0000000f00 */
.L_x_195:
[----:B------:R-:W-:Y:S05]  /*10d0*/  BSYNC.RECONVERGENT B2 ;  /* 0x0000000000027941 */ /* 0x000fea0003800200 */
.L_x_194:
[----:B------:R-:W0:Y:S02]  /*10e0*/  LDC.64 R12, c[0x0][0x3a0] ;  /* 0x0000e800ff0c7b82 */ /* 0x000e240000000a00 */
[----:B0-----:R-:W-:-:S06]  /*10f0*/  IMAD.WIDE R32, R37, 0x4, R12 ;  /* 0x0000000425207825 */ /* 0x001fcc00078e020c */
[----:B------:R-:W0:Y:S01]  /*1100*/  LDC.64 R12, c[0x0][0x3a8] ;  /* 0x0000ea00ff0c7b82 */ /* 0x000e220000000a00 */
[----:B------:R-:W0:Y:S01]  /*1110*/  LDG.E.CONSTANT R33, desc[UR6][R32.64] ;  /* 0x0000000620217981 */ /* 0x000e22000c1e9900 */
        /* <DEDUP_REMOVED lines=9> */
[----:B0-----:R-:W-:-:S06]  /*11b0*/  IMAD.WIDE R12, R33, 0x10, R12 ;  /* 0x00000010210c7825 */ /* 0x001fcc00078e020c */
[----:B------:R-:W2:Y:S01]  /*11c0*/  LDG.E.128.CONSTANT R12, desc[UR6][R12.64] ;  /* 0x000000060c0c7981 */ /* 0x000ea2000c1e9d00 */
[----:B------:R-:W-:Y:S01]  /*11d0*/  FMUL R28, R25, R28 ;  /* 0x0000001c191c7220 */ /* 0x000fe20000400000 */
[----:B------:R-:W-:Y:S01]  /*11e0*/  MOV R25, 0x3f6ee581 ;  /* 0x3f6ee58100197802 */ /* 0x000fe20000000f00 */
[----:B------:R-:W-:Y:S01]  /*11f0*/  BSSY.RECONVERGENT B0, `(.L_x_196) ;  /* 0x0000053000007945 */ /* 0x000fe20003800200 */
[----:B------:R-:W-:Y:S01]  /*1200*/  ISETP.GE.AND P0, PT, R34, RZ, PT ;  /* 0x000000ff2200720c */ /* 0x000fe20003f06270 */
[----:B------:R-:W-:Y:S01]  /*1210*/  FFMA R28, R28, R23, R23 ;  /* 0x000000171c1c7223 */ /* 0x000fe20000000017 */
[C---:B------:R-:W-:Y:S01]  /*1220*/  FSETP.NEU.AND P3, PT, |R34|.reuse, |R31|, PT ;  /* 0x4000001f2200720b */ /* 0x040fe20003f6d200 */
[----:B------:R-:W-:Y:S01]  /*1230*/  FADD R34, |R34|, |R31| ;  /* 0x4000001f22227221 */ /* 0x000fe20000000200 */
[----:B------:R-:W-:Y:S01]  /*1240*/  FSETP.NEU.AND P1, PT, R29, RZ, PT ;  /* 0x000000ff1d00720b */ /* 0x000fe20003f2d000 */
[C---:B------:R-:W-:Y:S01]  /*1250*/  FFMA R23, R25.reuse, 1.6832555532455444336, -R28 ;  /* 0x3fd774eb19177823 */ /* 0x040fe2000000081c */
[----:B------:R-:W-:-:S04]  /*1260*/  FSEL R25, R25, 1.8663789033889770508, P2 ;  /* 0x3feee58119197808 */ /* 0x000fc80001000000 */
[-C--:B------:R-:W-:Y:S01]  /*1270*/  FSEL R30, R23, R28.reuse, P2 ;  /* 0x0000001c171e7208 */ /* 0x080fe20001000000 */
[----:B------:R-:W-:Y:S01]  /*1280*/  HFMA2 R23, -RZ, RZ, 2.04296875, -15.78125 ;  /* 0x4016cbe4ff177431 */ /* 0x000fe200000001ff */
[----:B------:R-:W-:-:S05]  /*1290*/  FSEL R28, R28, -R28, P2 ;  /* 0x8000001c1c1c7208 */ /* 0x000fca0001000000 */
[----:B------:R-:W-:Y:S01]  /*12a0*/  @!P0 FFMA R30, R25, 1.6832555532455444336, R28 ;  /* 0x3fd774eb191e8823 */ /* 0x000fe2000000001c */
        /* <DEDUP_REMOVED lines=9> */
[-C--:B0-----:R-:W-:Y:S02]  /*1340*/  I2FP.F32.S32 R14, R28.reuse ;  /* 0x0000001c000e7245 */ /* 0x081fe40000201400 */
[----:B------:R-:W-:-:S03]  /*1350*/  MOV R32, R28 ;  /* 0x0000001c00207202 */ /* 0x000fc60000000f00 */
[----:B------:R-:W-:-:S04]  /*1360*/  FFMA R15, R14, -1.5707962512969970703, R29 ;  /* 0xbfc90fda0e0f7823 */ /* 0x000fc8000000001d */
[----:B------:R-:W-:-:S04]  /*1370*/  FFMA R15, R14, -7.5497894158615963534e-08, R15 ;  /* 0xb3a221680e0f7823 */ /* 0x000fc8000000000f */
[----:B------:R-:W-:-:S05]  /*1380*/  FFMA R31, R14, -5.3903029534742383927e-15, R15 ;  /* 0xa7c234c50e1f7823 */ /* 0x000fca000000000f */
[----:B------:R-:W-:Y:S01]  /*1390*/  MOV R14, R31 ;  /* 0x0000001f000e7202 */ /* 0x000fe20000000f00 */
        /* <DEDUP_REMOVED lines=12> */
.L_x_198:
        /* <DEDUP_REMOVED lines=23> */
[----:B------:R-:W-:Y:S01]  /*15d0*/  @P0 LOP3.LUT R15, R15, 0x1f, RZ, 0xc0, !PT ;  /* 0x0000001f0f0f0812 */ /* 0x000fe200078ec0ff */
        /* <DEDUP_REMOVED lines=8> */
[----:B------:R-:W-:Y:S02]  /*1660*/  SHF.R.U32.HI R23, RZ, 0x1e, R23 ;  /* 0x0000001eff177819 */ /* 0x000fe40000011617 */
[C---:B------:R-:W-:Y:S02]  /*1670*/  LOP3.LUT R14, R15.reuse, R14, RZ, 0x3c, !PT ;  /* 0x0000000e0f0e7212 */ /* 0x040fe400078e3cff */
[----:B------:R-:W-:Y:S02]  /*1680*/  LOP3.LUT R15, R15, R28, RZ, 0x3c, !PT ;  /* 0x0000001c0f0f7212 */ /* 0x000fe400078e3cff */
[C---:B0-----:R-:W-:Y:S02]  /*1690*/  LOP3.LUT R25, R28.reuse, R29, RZ, 0x3c, !PT ;  /* 0x0000001d1c197212 */ /* 0x041fe400078e3cff */
[----:B------:R-:W-:Y:S02]  /*16a0*/  LEA.HI R28, R28, R23, RZ, 0x1 ;  /* 0x000000171c1c7211 */ /* 0x000fe400078f08ff */
[----:B------:R-:W0:Y:S01]  /*16b0*/  I2F.F64.S64 R14, R14 ;  /* 0x0000000e000e7312 */ /* 0x000e220000301c00 */
[----:B------:R-:W-:-:S02]  /*16c0*/  ISETP.GE.AND P1, PT, R25, RZ, PT ;  /* 0x000000ff1900720c */ /* 0x000fc40003f26270 */
[----:B------:R-:W-:-:S04]  /*16d0*/  IADD3 R23, PT, PT, -R28, RZ, RZ ;  /* 0x000000ff1c177210 */ /* 0x000fc80007ffe1ff */
[----:B------:R-:W-:Y:S01]  /*16e0*/  @!P0 MOV R28, R23 ;  /* 0x00000017001c8202 */ /* 0x000fe20000000f00 */
[----:B0-----:R-:W-:-:S10]  /*16f0*/  DMUL R34, R14, UR4 ;  /* 0x000000040e227c28 */ /* 0x001fd40008000000 */
[----:B------:R-:W0:Y:S02]  /*1700*/  F2F.F32.F64 R34, R34 ;  /* 0x0000002200227310 */ /* 0x000e240000301000 */
[----:B0-----:R-:W-:-:S07]  /*1710*/  FSEL R14, -R34, R34, !P1 ;  /* 0x00000022220e7208 */ /* 0x001fce0004800100 */
.L_x_197:
[----:B------:R-:W-:Y:S05]  /*1720*/  BSYNC.RECONVERGENT B0 ;  /* 0x0000000000007941 */ /* 0x000fea0003800200 */
.L_x_196:
[----:B------:R-:W-:Y:S02]  /*1730*/  HFMA2 R30, -RZ, RZ, 0.487060546875, -0.0625 ;  /* 0x37cbac00ff1e7431 */ /* 0x000fe400000001ff */
[----:B------:R-:W-:Y:S01]  /*1740*/  FMUL R15, R14, R14 ;  /* 0x0000000e0e0f7220 */ /* 0x000fe20000400000 */
[C---:B------:R-:W-:Y:S01]  /*1750*/  LOP3.LUT R23, R28.reuse, 0x1, RZ, 0xc0, !PT ;  /* 0x000000011c177812 */ /* 0x040fe200078ec0ff */
[----:B------:R-:W-:Y:S01]  /*1760*/  FMUL R27, R21, R21 ;  /* 0x00000015151b7220 */ /* 0x000fe20000400000 */
[----:B------:R-:W-:Y:S01]  /*1770*/  MOV R36, 0x3d2aaabb ;  /* 0x3d2aaabb00247802 */ /* 0x000fe20000000f00 */
[----:B------:R-:W-:Y:S01]  /*1780*/  BSSY.RECONVERGENT B2, `(.L_x_199) ;  /* 0x000002c000027945 */ /* 0x000fe20003800200 */
[----:B------:R-:W-:Y:S01]  /*1790*/  ISETP.NE.U32.AND P0, PT, R23, 0x1, PT ;  /* 0x000000011700780c */ /* 0x000fe20003f05070 */
[----:B------:R-:W-:Y:S01]  /*17a0*/  FMUL R27, R27, R6 ;  /* 0x000000061b1b7220 */ /* 0x000fe20000400000 */
[----:B------:R-:W-:Y:S01]  /*17b0*/  LOP3.LUT P1, RZ, R28, 0x2, RZ, 0xc0, !PT ;  /* 0x000000021cff7812 */ /* 0x000fe2000782c0ff */
[----:B------:R-:W-:Y:S01]  /*17c0*/  FMUL R28, R17, R0 ;  /* 0x00000000111c7220 */ /* 0x000fe20000400000 */
[----:B------:R-:W-:Y:S01]  /*17d0*/  FFMA R21, R15, R30, -0.0013887860113754868507 ;  /* 0xbab607ed0f157423 */ /* 0x000fe2000000001e */
[----:B------:R-:W-:Y:S01]  /*17e0*/  FSEL R36, R36, 0.0083327032625675201416, !P0 ;  /* 0x3c0885e424247808 */ /* 0x000fe20004000000 */
[----:B------:R-:W0:Y:S01]  /*17f0*/  MUFU.RCP R30, R27 ;  /* 0x0000001b001e7308 */ /* 0x000e220000001000 */
[----:B------:R-:W-:-:S02]  /*1800*/  FSEL R14, R14, 1, P0 ;  /* 0x3f8000000e0e7808 */ /* 0x000fc40000000000 */
[----:B------:R-:W-:Y:S02]  /*1810*/  FSEL R34, R21, -0.00019574658654164522886, !P0 ;  /* 0xb94d415315227808 */ /* 0x000fe40004000000 */
[----:B------:R-:W-:-:S03]  /*1820*/  MOV R21, 0x3effffff ;  /* 0x3effffff00157802 */ /* 0x000fc60000000f00 */
[----:B------:R-:W-:Y:S01]  /*1830*/  FFMA R34, R15, R34, R36 ;  /* 0x000000220f227223 */ /* 0x000fe20000000024 */
[----:B------:R-:W-:-:S05]  /*1840*/  FSEL R21, -R21, -0.16666662693023681641, !P0 ;  /* 0xbe2aaaa815157808 */ /* 0x000fca0004000100 */
[C---:B------:R-:W-:Y:S01]  /*1850*/  FFMA R21, R15.reuse, R34, R21 ;  /* 0x000000220f157223 */ /* 0x040fe20000000015 */
[----:B------:R-:W-:Y:S01]  /*1860*/  FFMA R15, R15, R14, RZ ;  /* 0x0000000e0f0f7223 */ /* 0x000fe200000000ff */
[-C--:B------:R-:W-:Y:S01]  /*1870*/  FMUL R34, R7, R3.reuse ;  /* 0x0000000307227220 */ /* 0x080fe20000400000 */
[C---:B------:R-:W-:Y:S01]  /*1880*/  FFMA R3, R5.reuse, R3, -R28 ;  /* 0x0000000305037223 */ /* 0x040fe2000000081c */
[----:B------:R-:W-:Y:S01]  /*1890*/  FMUL R28, R5, R2 ;  /* 0x00000002051c7220 */ /* 0x000fe20000400000 */
[----:B------:R-:W-:Y:S01]  /*18a0*/  FFMA R21, R15, R21, R14 ;  /* 0x000000150f157223 */ /* 0x000fe2000000000e */
[----:B------:R-:W-:Y:S01]  /*18b0*/  FMUL R14, R12, -R13 ;  /* 0x8000000d0c0e7220 */ /* 0x000fe20000400000 */
[----:B0-----:R-:W-:Y:S01]  /*18c0*/  FFMA R15, -R27, R30, 1 ;  /* 0x3f8000001b0f7423 */ /* 0x001fe2000000011e */
[----:B------:R-:W-:Y:S01]  /*18d0*/  FMUL R13, R26, R17 ;  /* 0x000000111a0d7220 */ /* 0x000fe20000400000 */
[----:B------:R-:W-:Y:S01]  /*18e0*/  @P1 FADD R21, RZ, -R21 ;  /* 0x80000015ff151221 */ /* 0x000fe20000000000 */
[----:B------:R-:W-:Y:S01]  /*18f0*/  FFMA R0, R7, R0, -R28 ;  /* 0x0000000007007223 */ /* 0x000fe2000000081c */
[----:B------:R-:W-:Y:S01]  /*1900*/  FFMA R30, R30, R15, R30 ;  /* 0x0000000f1e1e7223 */ /* 0x000fe2000000001e */
[C---:B------:R-:W-:Y:S01]  /*1910*/  FMUL R15, R24.reuse, R5 ;  /* 0x00000005180f7220 */ /* 0x040fe20000400000 */
[----:B------:R-:W-:Y:S01]  /*1920*/  FMUL R21, R21, R14 ;  /* 0x0000000e15157220 */ /* 0x000fe20000400000 */
[----:B------:R-:W-:Y:S01]  /*1930*/  FMUL R14, R5, R4 ;  /* 0x00000004050e7220 */ /* 0x000fe20000400000 */
[----:B------:R-:W-:Y:S01]  /*1940*/  FFMA R28, R24, R7, -R13 ;  /* 0x00000007181c7223 */ /* 0x000fe2000000080d */
[----:B------:R-:W-:Y:S01]  /*1950*/  FFMA R36, R22, R17, -R15 ;  /* 0x0000001116247223 */ /* 0x000fe2000000080f */
[----:B------:R-:W0:Y:S01]  /*1960*/  FCHK P0, -R21, R27 ;  /* 0x0000001b15007302 */ /* 0x000e220000000100 */
[----:B------:R-:W-:Y:S01]  /*1970*/  FFMA R13, -R21, R30, RZ ;  /* 0x0000001e150d7223 */ /* 0x000fe200000001ff */
[C---:B------:R-:W-:Y:S01]  /*1980*/  FFMA R2, R17.reuse, R2, -R34 ;  /* 0x0000000211027223 */ /* 0x040fe20000000822 */
[C---:B------:R-:W-:Y:S01]  /*1990*/  FFMA R33, R17.reuse, R28, -R14 ;  /* 0x0000001c11217223 */ /* 0x040fe2000000080e */
[----:B------:R-:W-:Y:S01]  /*19a0*/  FMUL R34, R17, R36 ;  /* 0x0000002411227220 */ /* 0x000fe20000400000 */
[----:B------:R-:W-:Y:S01]  /*19b0*/  FMUL R14, R7, R28 ;  /* 0x0000001c070e7220 */ /* 0x000fe20000400000 */
[----:B------:R-:W-:-:S02]  /*19c0*/  FFMA R15, -R27, R13, -R21 ;  /* 0x0000000d1b0f7223 */ /* 0x000fc40000000915 */
[----:B------:R-:W-:Y:S01]  /*19d0*/  FFMA R34, R7, R4, -R34 ;  /* 0x0000000407227223 */ /* 0x000fe20000000822 */
[----:B------:R-:W-:Y:S01]  /*19e0*/  FFMA R4, R5, R36, -R14 ;  /* 0x0000002405047223 */ /* 0x000fe2000000080e */
[----:B------:R-:W-:Y:S01]  /*19f0*/  FFMA R13, R30, R15, R13 ;  /* 0x0000000f1e0d7223 */ /* 0x000fe2000000000d */
[----:B0-----:R-:W-:Y:S06]  /*1a00*/  @!P0 BRA `(.L_x_200) ;  /* 0x00000000000c8947 */ /* 0x001fec0003800000 */
[----:B------:R-:W-:Y:S01]  /*1a10*/  FADD R25, -R21, -RZ ;  /* 0x800000ff15197221 */ /* 0x000fe20000000100 */
[----:B------:R-:W-:-:S07]  /*1a20*/  MOV R14, 0x1a40 ;  /* 0x00001a40000e7802 */ /* 0x000fce0000000f00 */
[----:B------:R-:W-:Y:S05]  /*1a30*/  CALL.REL.NOINC `($__internal_10_$__cuda_sm3x_div_rn_noftz_f32_slowpath) ;  /* 0x0000000c00087944 */ /* 0x000fea0003c00000 */
.L_x_200:
[----:B------:R-:W-:Y:S05]  /*1a40*/  BSYNC.RECONVERGENT B2 ;  /* 0x0000000000027941 */ /* 0x000fea0003800200 */
.L_x_199:
[----:B------:R-:W-:Y:S01]  /*1a50*/  FMUL R19, R19, R19 ;  /* 0x0000001313137220 */ /* 0x000fe20000400000 */
[----:B------:R-:W-:Y:S01]  /*1a60*/  BSSY.RECONVERGENT B2, `(.L_x_201) ;  /* 0x0000010000027945 */ /* 0x000fe20003800200 */
[-C--:B------:R-:W-:Y:S01]  /*1a70*/  FMUL R33, R33, R13.reuse ;  /* 0x0000000d21217220 */ /* 0x080fe20000400000 */
[-C--:B------:R-:W-:Y:S01]  /*1a80*/  FMUL R34, R34, R13.reuse ;  /* 0x0000000d22227220 */ /* 0x080fe20000400000 */
[----:B------:R-:W-:Y:S01]  /*1a90*/  FMUL R27, R19, R6 ;  /* 0x00000006131b7220 */ /* 0x000fe20000400000 */
[----:B------:R-:W-:-:S03]  /*1aa0*/  FMUL R4, R4, R13 ;  /* 0x0000000d04047220 */ /* 0x000fc60000400000 */
        /* <DEDUP_REMOVED lines=11> */
.L_x_202:
[----:B------:R-:W-:Y:S05]  /*1b60*/  BSYNC.RECONVERGENT B2 ;  /* 0x0000000000027941 */ /* 0x000fea0003800200 */
.L_x_201:
[----:B------:R-:W-:Y:S01]  /*1b70*/  FMUL R6, R6, R6 ;  /* 0x0000000606067220 */ /* 0x000fe20000400000 */
[----:B------:R-:W-:Y:S01]  /*1b80*/  FMUL R15, R22, R5 ;  /* 0x00000005160f7220 */ /* 0x000fe20000400000 */
[----:B------:R-:W-:Y:S01]  /*1b90*/  FMUL R18, R5, R18 ;  /* 0x0000001205127220 */ /* 0x000fe20000400000 */
[----:B------:R-:W-:Y:S01]  /*1ba0*/  BSSY.RECONVERGENT B2, `(.L_x_203) ;  /* 0x0000014000027945 */ /* 0x000fe20003800200 */
[----:B------:R-:W0:Y:S01]  /*1bb0*/  MUFU.RCP R19, R6 ;  /* 0x0000000600137308 */ /* 0x000e220000001000 */
[----:B------:R-:W-:Y:S01]  /*1bc0*/  FFMA R15, R26, R7, R15 ;  /* 0x000000071a0f7223 */ /* 0x000fe2000000000f */
[----:B------:R-:W-:Y:S01]  /*1bd0*/  FFMA R18, R7, R20, R18 ;  /* 0x0000001407127223 */ /* 0x000fe20000000012 */
[-C--:B------:R-:W-:Y:S01]  /*1be0*/  FMUL R3, R3, R13.reuse ;  /* 0x0000000d03037220 */ /* 0x080fe20000400000 */
[----:B------:R-:W-:Y:S01]  /*1bf0*/  FMUL R2, R2, R13 ;  /* 0x0000000d02027220 */ /* 0x000fe20000400000 */
[----:B------:R-:W-:Y:S01]  /*1c00*/  FFMA R25, R24, R17, R15 ;  /* 0x0000001118197223 */ /* 0x000fe2000000000f */
[----:B------:R-:W-:Y:S01]  /*1c10*/  FMUL R0, R0, R13 ;  /* 0x0000000d00007220 */ /* 0x000fe20000400000 */
[----:B------:R-:W-:-:S02]  /*1c20*/  FFMA R17, R17, R16, R18 ;  /* 0x0000001011117223 */ /* 0x000fc40000000012 */
        /* <DEDUP_REMOVED lines=11> */
.L_x_204:
[----:B------:R-:W-:Y:S05]  /*1ce0*/  BSYNC.RECONVERGENT B2 ;  /* 0x0000000000027941 */ /* 0x000fea0003800200 */
.L_x_203:
        /* <DEDUP_REMOVED lines=12> */
[----:B------:R-:W-:Y:S05]  /*1db0*/  CALL.REL.NOINC `($__internal_10_$__cuda_sm3x_div_rn_noftz_f32_slowpath) ;  /* 0x0000000800287944 */ /* 0x000fea0003c00000 */
[----:B------:R-:W-:-:S07]  /*1dc0*/  MOV R7, R13 ;  /* 0x0000000d00077202 */ /* 0x000fce0000000f00 */
.L_x_206:
[----:B------:R-:W-:Y:S05]  /*1dd0*/  BSYNC.RECONVERGENT B2 ;  /* 0x0000000000027941 */ /* 0x000fea0003800200 */
.L_x_205:
[----:B------:R-:W0:Y:S01]  /*1de0*/  LDC.64 R14, c[0x0][0x388] ;  /* 0x0000e200ff0e7b82 */ /* 0x000e220000000a00 */
[----:B------:R-:W-:Y:S01]  /*1df0*/  FADD R13, -R5, 1 ;  /* 0x3f800000050d7421 */ /* 0x000fe20000000100 */
[----:B------:R-:W-:-:S03]  /*1e00*/  FADD R23, -R7, 1 ;  /* 0x3f80000007177421 */ /* 0x000fc60000000100 */
[-C--:B------:R-:W-:Y:S01]  /*1e10*/  FMUL R6, R33, R13.reuse ;  /* 0x0000000d21067220 */ /* 0x080fe20000400000 */
[-C--:B------:R-:W-:Y:S01]  /*1e20*/  FMUL R17, R34, R13.reuse ;  /* 0x0000000d22117220 */ /* 0x080fe20000400000 */
[----:B------:R-:W-:Y:S01]  /*1e30*/  FMUL R21, R4, R13 ;  /* 0x0000000d04157220 */ /* 0x000fe20000400000 */
[C---:B------:R-:W-:Y:S01]  /*1e40*/  FMUL R16, R3.reuse, R23 ;  /* 0x0000001703107220 */ /* 0x040fe20000400000 */
[-C--:B------:R-:W-:Y:S01]  /*1e50*/  FFMA R13, R3, R7.reuse, -R6 ;  /* 0x00000007030d7223 */ /* 0x080fe20000000806 */
[-C--:B------:R-:W-:Y:S01]  /*1e60*/  FFMA R19, R2, R7.reuse, -R17 ;  /* 0x0000000702137223 */ /* 0x080fe20000000811 */
[----:B------:R-:W-:Y:S01]  /*1e70*/  FFMA R21, R0, R7, -R21 ;  /* 0x0000000700157223 */ /* 0x000fe20000000815 */
[-C--:B------:R-:W-:Y:S01]  /*1e80*/  FMUL R17, R2, R23.reuse ;  /* 0x0000001702117220 */ /* 0x080fe20000400000 */
[----:B------:R-:W-:Y:S01]  /*1e90*/  FMUL R27, R0, R23 ;  /* 0x00000017001b7220 */ /* 0x000fe20000400000 */
[----:B------:R-:W-:Y:S01]  /*1ea0*/  FSETP.GE.AND P0, PT, |R29|, 105615, PT ;  /* 0x47ce47801d00780b */ /* 0x000fe20003f06200 */
[-C--:B------:R-:W-:Y:S01]  /*1eb0*/  FFMA R23, R33, R5.reuse, -R16 ;  /* 0x0000000521177223 */ /* 0x080fe20000000810 */
[-C--:B------:R-:W-:Y:S01]  /*1ec0*/  FFMA R25, R34, R5.reuse, -R17 ;  /* 0x0000000522197223 */ /* 0x080fe20000000811 */
[----:B------:R-:W-:Y:S01]  /*1ed0*/  FFMA R27, R4, R5, -R27 ;  /* 0x00000005041b7223 */ /* 0x000fe2000000081b */
[----:B0-----:R-:W-:-:S04]  /*1ee0*/  IMAD.WIDE R6, R8, 0xc, R14 ;  /* 0x0000000c08067825 */ /* 0x001fc800078e020e */
[--C-:B------:R-:W-:Y:S01]  /*1ef0*/  IMAD.WIDE R8, R9, 0xc, R14.reuse ;  /* 0x0000000c09087825 */ /* 0x100fe200078e020e */
[----:B------:R0:W-:Y:S03]  /*1f00*/  REDG.E.ADD.F32.FTZ.RN.STRONG.GPU desc[UR6][R6.64], R33 ;  /* 0x00000021060079a6 */ /* 0x0001e6000c12f306 */
[--C-:B------:R-:W-:Y:S01]  /*1f10*/  IMAD.WIDE R16, R10, 0xc, R14.reuse ;  /* 0x0000000c0a107825 */ /* 0x100fe200078e020e */
[----:B------:R0:W-:Y:S03]  /*1f20*/  REDG.E.ADD.F32.FTZ.RN.STRONG.GPU desc[UR6][R6.64+0x4], R34 ;  /* 0x00000422060079a6 */ /* 0x0001e6000c12f306 */
[----:B------:R-:W-:Y:S01]  /*1f30*/  IMAD.WIDE R14, R11, 0xc, R14 ;  /* 0x0000000c0b0e7825 */ /* 0x000fe200078e020e */
[----:B------:R0:W-:Y:S04]  /*1f40*/  REDG.E.ADD.F32.FTZ.RN.STRONG.GPU desc[UR6][R6.64+0x8], R4 ;  /* 0x00000804060079a6 */ /* 0x0001e8000c12f306 */
[----:B------:R0:W-:Y:S04]  /*1f50*/  REDG.E.ADD.F32.FTZ.RN.STRONG.GPU desc[UR6][R8.64], R13 ;  /* 0x0000000d080079a6 */ /* 0x0001e8000c12f306 */
[----:B------:R0:W-:Y:S04]  /*1f60*/  REDG.E.ADD.F32.FTZ.RN.STRONG.GPU desc[UR6][R8.64+0x4], R19 ;  /* 0x00000413080079a6 */ /* 0x0001e8000c12f306 */
[----:B------:R0:W-:Y:S04]  /*1f70*/  REDG.E.ADD.F32.FTZ.RN.STRONG.GPU desc[UR6][R8.64+0x8], R21 ;  /* 0x00000815080079a6 */ /* 0x0001e8000c12f306 */
[----:B------:R0:W-:Y:S04]  /*1f80*/  REDG.E.ADD.F32.FTZ.RN.STRONG.GPU desc[UR6][R16.64], R23 ;  /* 0x00000017100079a6 */ /* 0x0001e8000c12f306 */
[----:B------:R0:W-:Y:S01]  /*1f90*/  REDG.E.ADD.F32.FTZ.RN.STRONG.GPU desc[UR6][R16.64+0x4], R25 ;  /* 0x00000419100079a6 */ /* 0x0001e2000c12f306 */
[----:B------:R-:W-:Y:S03]  /*1fa0*/  BSSY.RECONVERGENT B0, `(.L_x_207) ;  /* 0x000003d000007945 */ /* 0x000fe60003800200 */
[----:B------:R0:W-:Y:S04]  /*1fb0*/  REDG.E.ADD.F32.FTZ.RN.STRONG.GPU desc[UR6][R16.64+0x8], R27 ;  /* 0x0000081b100079a6 */ /* 0x0001e8000c12f306 */
[----:B------:R0:W-:Y:S04]  /*1fc0*/  REDG.E.ADD.F32.FTZ.RN.STRONG.GPU desc[UR6][R14.64], R3 ;  /* 0x000000030e0079a6 */ /* 0x0001e8000c12f306 */
[----:B------:R0:W-:Y:S04]  /*1fd0*/  REDG.E.ADD.F32.FTZ.RN.STRONG.GPU desc[UR6][R14.64+0x4], R2 ;  /* 0x000004020e0079a6 */ /* 0x0001e8000c12f306 */
[----:B------:R0:W-:Y:S01]  /*1fe0*/  REDG.E.ADD.F32.FTZ.RN.STRONG.GPU desc[UR6][R14.64+0x8], R0 ;  /* 0x000008000e0079a6 */ /* 0x0001e2000c12f306 */
[----:B------:R-:W-:Y:S05]  /*1ff0*/  @!P0 BRA `(.L_x_208) ;  /* 0x0000000000dc8947 */ /* 0x000fea0003800000 */
[----:B------:R-:W-:-:S13]  /*2000*/  FSETP.NEU.AND P0, PT, |R29|, +INF , PT ;  /* 0x7f8000001d00780b */ /* 0x000fda0003f0d200 */
[----:B------:R-:W-:Y:S01]  /*2010*/  @!P0 FMUL R31, RZ, R29 ;  /* 0x0000001dff1f8220 */ /* 0x000fe20000400000 */
[----:B------:R-:W-:Y:S01]  /*2020*/  @!P0 MOV R32, RZ ;  /* 0x000000ff00208202 */ /* 0x000fe20000000f00 */
[----:B------:R-:W-:Y:S06]  /*2030*/  @!P0 BRA `(.L_x_208) ;  /* 0x0000000000cc8947 */ /* 0x000fec0003800000 */
[----:B0-----:R-:W-:Y:S01]  /*2040*/  SHF.L.U32 R2, R29, 0x8, RZ ;  /* 0x000000081d027819 */ /* 0x001fe200000006ff */
[----:B------:R-:W-:Y:S01]  /*2050*/  HFMA2 R4, -RZ, RZ, 0, 0 ;  /* 0x00000000ff047431 */ /* 0x000fe200000001ff */
[----:B------:R-:W-:Y:S01]  /*2060*/  MOV R0, R1 ;  /* 0x0000000100007202 */ /* 0x000fe20000000f00 */
[----:B------:R-:W0:Y:S01]  /*2070*/  LDCU.64 UR8, c[0x4][URZ] ;  /* 0x01000000ff0877ac */ /* 0x000e220008000a00 */
[----:B------:R-:W-:Y:S01]  /*2080*/  LOP3.LUT R9, R2, 0x80000000, RZ, 0xfc, !PT ;  /* 0x8000000002097812 */ /* 0x000fe200078efcff */
[----:B------:R-:W-:Y:S01]  /*2090*/  UMOV UR5, URZ ;  /* 0x000000ff00057c82 */ /* 0x000fe20008000000 */
[----:B------:R-:W-:-:S05]  /*20a0*/  UMOV UR4, URZ ;  /* 0x000000ff00047c82 */ /* 0x000fca0008000000 */
.L_x_209:
        /* <DEDUP_REMOVED lines=25> */
[----:B------:R-:W-:Y:S01]  /*2240*/  UMOV UR5, 0x3bf921fb ;  /* 0x3bf921fb00057882 */ /* 0x000fe20000000000 */
[----:B------:R-:W-:-:S02]  /*2250*/  ISETP.GE.AND P1, PT, R29, RZ, PT ;  /* 0x000000ff1d00720c */ /* 0x000fc40003f26270 */
[-C--:B--2---:R-:W-:Y:S02]  /*2260*/  @P0 SHF.L.W.U32.HI R0, R3, R5.reuse, R0 ;  /* 0x0000000503000219 */ /* 0x084fe40000010e00 */
[----:B---3--:R-:W-:Y:S02]  /*2270*/  @P0 SHF.L.W.U32.HI R3, R2, R5, R3 ;  /* 0x0000000502030219 */ /* 0x008fe40000010e03 */
[--C-:B------:R-:W-:Y:S02]  /*2280*/  SHF.R.U32.HI R5, RZ, 0x1e, R0.reuse ;  /* 0x0000001eff057819 */ /* 0x100fe40000011600 */
[C---:B------:R-:W-:Y:S02]  /*2290*/  SHF.L.W.U32.HI R32, R3.reuse, 0x2, R0 ;  /* 0x0000000203207819 */ /* 0x040fe40000010e00 */
[----:B------:R-:W-:Y:S02]  /*22a0*/  SHF.L.U32 R3, R3, 0x2, RZ ;  /* 0x0000000203037819 */ /* 0x000fe400000006ff */
[----:B------:R-:W-:-:S02]  /*22b0*/  SHF.R.S32.HI R2, RZ, 0x1f, R32 ;  /* 0x0000001fff027819 */ /* 0x000fc40000011420 */
[----:B------:R-:W-:Y:S02]  /*22c0*/  LOP3.LUT R29, R32, R29, RZ, 0x3c, !PT ;  /* 0x0000001d201d7212 */ /* 0x000fe400078e3cff */
[C---:B------:R-:W-:Y:S02]  /*22d0*/  LOP3.LUT R6, R2.reuse, R3, RZ, 0x3c, !PT ;  /* 0x0000000302067212 */ /* 0x040fe400078e3cff */
[----:B------:R-:W-:Y:S02]  /*22e0*/  LOP3.LUT R7, R2, R32, RZ, 0x3c, !PT ;  /* 0x0000002002077212 */ /* 0x000fe400078e3cff */
[----:B------:R-:W-:Y:S02]  /*22f0*/  LEA.HI R32, R32, R5, RZ, 0x1 ;  /* 0x0000000520207211 */ /* 0x000fe400078f08ff */
[----:B------:R-:W-:Y:S02]  /*2300*/  ISETP.GE.AND P0, PT, R29, RZ, PT ;  /* 0x000000ff1d00720c */ /* 0x000fe40003f06270 */
[----:B------:R-:W0:Y:S01]  /*2310*/  I2F.F64.S64 R6, R6 ;  /* 0x0000000600067312 */ /* 0x000e220000301c00 */
[----:B------:R-:W-:-:S04]  /*2320*/  IADD3 R0, PT, PT, -R32, RZ, RZ ;  /* 0x000000ff20007210 */ /* 0x000fc80007ffe1ff */
[----:B------:R-:W-:Y:S01]  /*2330*/  @!P1 MOV R32, R0 ;  /* 0x0000000000209202 */ /* 0x000fe20000000f00 */
[----:B0-----:R-:W-:-:S10]  /*2340*/  DMUL R2, R6, UR4 ;  /* 0x0000000406027c28 */ /* 0x001fd40008000000 */
[----:B------:R-:W0:Y:S02]  /*2350*/  F2F.F32.F64 R2, R2 ;  /* 0x0000000200027310 */ /* 0x000e240000301000 */
[----:B01----:R-:W-:-:S07]  /*2360*/  FSEL R31, -R2, R2, !P0 ;  /* 0x00000002021f7208 */ /* 0x003fce0004000100 */
.L_x_208:
[----:B------:R-:W-:Y:S05]  /*2370*/  BSYNC.RECONVERGENT B0 ;  /* 0x0000000000007941 */ /* 0x000fea0003800200 */
.L_x_207:
[----:B0-----:R-:W-:Y:S01]  /*2380*/  HFMA2 R3, -RZ, RZ, 0.487060546875, -0.0625 ;  /* 0x37cbac00ff037431 */ /* 0x001fe200000001ff */
[----:B------:R-:W-:Y:S01]  /*2390*/  LOP3.LUT R4, R32, 0x1, RZ, 0xc0, !PT ;  /* 0x0000000120047812 */ /* 0x000fe200078ec0ff */
[----:B------:R-:W-:Y:S01]  /*23a0*/  FMUL R0, R31, R31 ;  /* 0x0000001f1f007220 */ /* 0x000fe20000400000 */
[----:B------:R-:W-:Y:S02]  /*23b0*/  MOV R5, 0x3c0885e4 ;  /* 0x3c0885e400057802 */ /* 0x000fe40000000f00 */
[----:B------:R-:W-:Y:S01]  /*23c0*/  ISETP.NE.U32.AND P0, PT, R4, 0x1, PT ;  /* 0x000000010400780c */ /* 0x000fe20003f05070 */
[----:B------:R-:W-:Y:S01]  /*23d0*/  HFMA2 R4, -RZ, RZ, 1.541015625, -0.052001953125 ;  /* 0x3e2aaaa8ff047431 */ /* 0x000fe200000001ff */
[----:B------:R-:W-:Y:S02]  /*23e0*/  IADD3 R32, PT, PT, R32, 0x1, RZ ;  /* 0x0000000120207810 */ /* 0x000fe40007ffe0ff */
[----:B------:R-:W-:Y:S01]  /*23f0*/  FSEL R5, R5, 0.041666727513074874878, !P0 ;  /* 0x3d2aaabb05057808 */ /* 0x000fe20004000000 */
[----:B------:R-:W-:Y:S01]  /*2400*/  FFMA R2, R0, R3, -0.0013887860113754868507 ;  /* 0xbab607ed00027423 */ /* 0x000fe20000000003 */
[----:B------:R-:W-:-:S02]  /*2410*/  LOP3.LUT P1, RZ, R32, 0x2, RZ, 0xc0, !PT ;  /* 0x0000000220ff7812 */ /* 0x000fc4000782c0ff */
[----:B------:R-:W-:Y:S02]  /*2420*/  FSEL R31, R31, 1, !P0 ;  /* 0x3f8000001f1f7808 */ /* 0x000fe40004000000 */
[----:B------:R-:W-:Y:S02]  /*2430*/  FSEL R3, R2, -0.00019574658654164522886, P0 ;  /* 0xb94d415302037808 */ /* 0x000fe40000000000 */
[----:B------:R-:W-:-:S03]  /*2440*/  FSEL R4, -R4, -0.4999999701976776123, !P0 ;  /* 0xbeffffff04047808 */ /* 0x000fc60004000100 */
[C---:B------:R-:W-:Y:S02]  /*2450*/  FFMA R5, R0.reuse, R3, R5 ;  /* 0x0000000300057223 */ /* 0x040fe40000000005 */
[----:B------:R-:W0:Y:S02]  /*2460*/  LDC.64 R2, c[0x0][0x390] ;  /* 0x0000e400ff027b82 */ /* 0x000e240000000a00 */
[C---:B------:R-:W-:Y:S01]  /*2470*/  FFMA R4, R0.reuse, R5, R4 ;  /* 0x0000000500047223 */ /* 0x040fe20000000004 */
[----:B------:R-:W-:-:S04]  /*2480*/  FFMA R0, R0, R31, RZ ;  /* 0x0000001f00007223 */ /* 0x000fc800000000ff */
[----:B------:R-:W-:-:S04]  /*2490*/  FFMA R0, R0, R4, R31 ;  /* 0x0000000400007223 */ /* 0x000fc8000000001f */
[----:B------:R-:W-:-:S04]  /*24a0*/  @P1 FADD R0, RZ, -R0 ;  /* 0x80000000ff001221 */ /* 0x000fc80000000000 */
[----:B------:R-:W-:-:S04]  /*24b0*/  FADD R5, R0, 1 ;  /* 0x3f80000000057421 */ /* 0x000fc80000000000 */
[----:B------:R-:W-:-:S05]  /*24c0*/  FMUL R5, R12, R5 ;  /* 0x000000050c057220 */ /* 0x000fca0000400000 */
[----:B0-----:R-:W-:Y:S01]  /*24d0*/  REDG.E.ADD.F32.FTZ.RN.STRONG.GPU desc[UR6][R2.64], R5 ;  /* 0x00000005020079a6 */ /* 0x001fe2000c12f306 */
[----:B------:R-:W-:Y:S05]  /*24e0*/  EXIT ;  /* 0x000000000000794d */ /* 0x000fea0003800000 */
        .weak           $__internal_9_$__cuda_sm20_sqrt_rn_f32_slowpath
        .type           $__internal_9_$__cuda_sm20_sqrt_rn_f32_slowpath,@function
        .size           $__internal_9_$__cuda_sm20_sqrt_rn_f32_slowpath,($__internal_10_$__cuda_sm3x_div_rn_noftz_f32_slowpath - $__internal_9_$__cuda_sm20_sqrt_rn_f32_slowpath)
$__internal_9_$__cuda_sm20_sqrt_rn_f32_slowpath:
        /* <DEDUP_REMOVED lines=19> */
.L_x_210:
[----:B------:R-:W-:Y:S01]  /*2620*/  HFMA2 R13, -RZ, RZ, 0, 0 ;  /* 0x00000000ff0d7431 */ /* 0x000fe200000001ff */
[----:B------:R-:W-:Y:S02]  /*2630*/  MOV R6, R12 ;  /* 0x0000000c00067202 */ /* 0x000fe40000000f00 */
[----:B------:R-:W-:-:S04]  /*2640*/  MOV R12, R25 ;  /* 0x00000019000c7202 */ /* 0x000fc80000000f00 */
[----:B------:R-:W-:Y:S05]  /*2650*/  RET.REL.NODEC R12 `(compute_dihedral_forces) ;  /* 0xffffffd80c687950 */ /* 0x000fea0003c3ffff */
        .weak           $__internal_10_$__cuda_sm3x_div_rn_noftz_f32_slowpath
        .type           $__internal_10_$__cuda_sm3x_div_rn_noftz_f32_slowpath,@function
        .size           $__internal_10_$__cuda_sm3x_div_rn_noftz_f32_slowpath,(.L_x_291 - $__internal_10_$__cuda_sm3x_div_rn_noftz_f32_slowpath)
$__internal_10_$__cuda_sm3x_div_rn_noftz_f32_slowpath:
[----:B------:R-:W-:Y:S01]  /*2660*/  SHF.R.U32.HI R13, RZ, 0x17, R27 ;  /* 0x00000017ff0d7819 */ /* 0x000fe2000001161b */
[----:B------:R-:W-:Y:S01]  /*2670*/  BSSY.RECONVERGENT B0, `(.L_x_211) ;  /* 0x0000065000007945 */ /* 0x000fe20003800200 */
[----:B------:R-:W-:Y:S02]  /*2680*/  SHF.R.U32.HI R15, RZ, 0x17, R25 ;  /* 0x00000017ff0f7819 */ /* 0x000fe40000011619 */
[----:B------:R-:W-:Y:S02]  /*2690*/  LOP3.LUT R13, R13, 0xff, RZ, 0xc0, !PT ;  /* 0x000000ff0d0d7812 */ /* 0x000fe400078ec0ff */
[----:B------:R-:W-:Y:S02]  /*26a0*/  LOP3.LUT R15, R15, 0xff, RZ, 0xc0, !PT ;  /* 0x000000ff0f0f7812 */ /* 0x000fe400078ec0ff */
[----:B------:R-:W-:-:S04]  /*26b0*/  IADD3 R23, PT, PT, R13, -0x1, RZ ;  /* 0xffffffff0d177810 */ /* 0x000fc80007ffe0ff */
[----:B------:R-:W-:Y:S02]  /*26c0*/  ISETP.GT.U32.AND P0, PT, R23, 0xfd, PT ;  /* 0x000000fd1700780c */ /* 0x000fe40003f04070 */
[----:B------:R-:W-:-:S04]  /*26d0*/  IADD3 R23, PT, PT, R15, -0x1, RZ ;  /* 0xffffffff0f177810 */ /* 0x000fc80007ffe0ff */
        /* <DEDUP_REMOVED lines=19> */
[----:B------:R-:W-:-:S04]  /*2810*/  IADD3 R23, PT, PT, R15, -0x1, RZ ;  /* 0xffffffff0f177810 */ /* 0x000fc80007ffe0ff */
[----:B------:R-:W-:Y:S02]  /*2820*/  ISETP.GE.AND P0, PT, R23, RZ, PT ;  /* 0x000000ff1700720c */ /* 0x000fe40003f06270 */
[----:B------:R-:W-:-:S04]  /*2830*/  IADD3 R23, PT, PT, R13, -0x1, RZ ;  /* 0xffffffff0d177810 */ /* 0x000fc80007ffe0ff */
[----:B------:R-:W-:-:S07]  /*2840*/  ISETP.GE.AND P1, PT, R23, RZ, PT ;  /* 0x000000ff1700720c */ /* 0x000fce0003f26270 */
[----:B------:R-:W-:Y:S01]  /*2850*/  @P0 MOV R30, RZ ;  /* 0x000000ff001e0202 */ /* 0x000fe20000000f00 */
[----:B------:R-:W-:Y:S01]  /*2860*/  @!P0 FFMA R25, R25, 1.84467440737095516160e+19, RZ ;  /* 0x5f80000019198823 */ /* 0x000fe200000000ff */
[----:B------:R-:W-:-:S04]  /*2870*/  @!P0 MOV R30, 0xffffffc0 ;  /* 0xffffffc0001e8802 */ /* 0x000fc80000000f00 */
[----:B------:R-:W-:Y:S01]  /*2880*/  @!P1 FFMA R27, R27, 1.84467440737095516160e+19, RZ ;  /* 0x5f8000001b1b9823 */ /* 0x000fe200000000ff */
[----:B------:R-:W-:-:S07]  /*2890*/  @!P1 IADD3 R30, PT, PT, R30, 0x40, RZ ;  /* 0x000000401e1e9810 */ /* 0x000fce0007ffe0ff */
.L_x_212:
[----:B------:R-:W-:Y:S01]  /*28a0*/  IADD3 R28, PT, PT, R15, -0x7f, RZ ;  /* 0xffffff810f1c7810 */ /* 0x000fe20007ffe0ff */
[----:B------:R-:W-:Y:S01]  /*28b0*/  BSSY.RECONVERGENT B1, `(.L_x_217) ;  /* 0x0000036000017945 */ /* 0x000fe20003800200 */
[----:B------:R-:W-:Y:S02]  /*28c0*/  LEA R15, R13, 0xc0800000, 0x17 ;  /* 0xc08000000d0f7811 */ /* 0x000fe400078eb8ff */
[C---:B------:R-:W-:Y:S02]  /*28d0*/  IADD3 R13, PT, PT, R28.reuse, 0x7f, -R13 ;  /* 0x0000007f1c0d7810 */ /* 0x040fe40007ffe80d */
[----:B------:R-:W-:Y:S01]  /*28e0*/  IADD3 R27, PT, PT, -R15, R27, RZ ;  /* 0x0000001b0f1b7210 */ /* 0x000fe20007ffe1ff */
[----:B------:R-:W-:Y:S01]  /*28f0*/  IMAD R15, R28, -0x800000, R25 ;  /* 0xff8000001c0f7824 */ /* 0x000fe200078e0219 */
[----:B------:R-:W-:Y:S02]  /*2900*/  IADD3 R30, PT, PT, R13, R30, RZ ;  /* 0x0000001e0d1e7210 */ /* 0x000fe40007ffe0ff */
[----:B------:R-:W0:Y:S01]  /*2910*/  MUFU.RCP R28, R27 ;  /* 0x0000001b001c7308 */ /* 0x000e220000001000 */
[----:B------:R-:W-:-:S04]  /*2920*/  FADD.FTZ R23, -R27, -RZ ;  /* 0x800000ff1b177221 */ /* 0x000fc80000010100 */
        /* <DEDUP_REMOVED lines=20> */
[CCC-:B------:R-:W-:Y:S01]  /*2a70*/  FFMA.RP R27, R13.reuse, R15.reuse, R28.reuse ;  /* 0x0000000f0d1b7223 */ /* 0x1c0fe2000000801c */
[CCC-:B------:R-:W-:Y:S01]  /*2a80*/  FFMA.RM R30, R13.reuse, R15.reuse, R28.reuse ;  /* 0x0000000f0d1e7223 */ /* 0x1c0fe2000000401c */
[----:B------:R-:W-:Y:S01]  /*2a90*/  FFMA.RZ R13, R13, R15, R28 ;  /* 0x0000000f0d0d7223 */ /* 0x000fe2000000c01c */
[C---:B------:R-:W-:Y:S02]  /*2aa0*/  IADD3 R28, PT, PT, R25.reuse, 0x20, RZ ;  /* 0x00000020191c7810 */ /* 0x040fe40007ffe0ff */
[----:B------:R-:W-:Y:S02]  /*2ab0*/  ISETP.NE.AND P3, PT, R25, RZ, PT ;  /* 0x000000ff1900720c */ /* 0x000fe40003f65270 */
[----:B------:R-:W-:Y:S02]  /*2ac0*/  LOP3.LUT R13, R13, 0x7fffff, RZ, 0xc0, !PT ;  /* 0x007fffff0d0d7812 */ /* 0x000fe400078ec0ff */
[----:B------:R-:W-:Y:S02]  /*2ad0*/  ISETP.NE.AND P1, PT, R25, RZ, PT ;  /* 0x000000ff1900720c */ /* 0x000fe40003f25270 */
[----:B------:R-:W-:-:S02]  /*2ae0*/  LOP3.LUT R15, R13, 0x800000, RZ, 0xfc, !PT ;  /* 0x008000000d0f7812 */ /* 0x000fc400078efcff */
[----:B------:R-:W-:Y:S02]  /*2af0*/  IADD3 R25, PT, PT, -R25, RZ, RZ ;  /* 0x000000ff19197210 */ /* 0x000fe40007ffe1ff */
[----:B------:R-:W-:Y:S02]  /*2b00*/  SHF.L.U32 R13, R15, R28, RZ ;  /* 0x0000001c0f0d7219 */ /* 0x000fe400000006ff */
[----:B------:R-:W-:Y:S02]  /*2b10*/  FSETP.NEU.FTZ.AND P0, PT, R27, R30, PT ;  /* 0x0000001e1b00720b */ /* 0x000fe40003f1d000 */
[----:B------:R-:W-:Y:S02]  /*2b20*/  ISETP.NE.AND P1, PT, R13, RZ, P1 ;  /* 0x000000ff0d00720c */ /* 0x000fe40000f25270 */
[----:B------:R-:W-:Y:S02]  /*2b30*/  SEL R28, R25, RZ, P3 ;  /* 0x000000ff191c7207 */ /* 0x000fe40001800000 */
[----:B------:R-:W-:-:S02]  /*2b40*/  PLOP3.LUT P0, PT, P0, P1, PT, 0xf8, 0x8f ;  /* 0x00000000008f781c */ /* 0x000fc40000703f70 */
[----:B------:R-:W-:Y:S02]  /*2b50*/  SHF.R.U32.HI R28, RZ, R28, R15 ;  /* 0x0000001cff1c7219 */ /* 0x000fe4000001160f */
[----:B------:R-:W-:Y:S02]  /*2b60*/  SEL R30, RZ, 0x1, !P0 ;  /* 0x00000001ff1e7807 */ /* 0x000fe40004000000 */
[----:B------:R-:W-:-:S04]  /*2b70*/  SHF.R.U32.HI R15, RZ, 0x1, R28 ;  /* 0x00000001ff0f7819 */ /* 0x000fc8000001161c */
[----:B------:R-:W-:-:S04]  /*2b80*/  LOP3.LUT R13, R30, 0x1, R15, 0xf8, !PT ;  /* 0x000000011e0d7812 */ /* 0x000fc800078ef80f */
[----:B------:R-:W-:-:S04]  /*2b90*/  LOP3.LUT R28, R13, R28, RZ, 0xc0, !PT ;  /* 0x0000001c0d1c7212 */ /* 0x000fc800078ec0ff */
[----:B------:R-:W-:-:S04]  /*2ba0*/  IADD3 R28, PT, PT, R15, R28, RZ ;  /* 0x0000001c0f1c7210 */ /* 0x000fc80007ffe0ff */
[----:B------:R-:W-:Y:S01]  /*2bb0*/  LOP3.LUT R23, R28, R23, RZ, 0xfc, !PT ;  /* 0x000000171c177212 */ /* 0x000fe200078efcff */
[----:B------:R-:W-:Y:S06]  /*2bc0*/  BRA `(.L_x_220) ;  /* 0x0000000000107947 */ /* 0x000fec0003800000 */
.L_x_219:
[----:B------:R-:W-:-:S04]  /*2bd0*/  LOP3.LUT R23, R23, 0x80000000, RZ, 0xc0, !PT ;  /* 0x8000000017177812 */ /* 0x000fc800078ec0ff */
[----:B------:R-:W-:Y:S01]  /*2be0*/  LOP3.LUT R23, R23, 0x7f800000, RZ, 0xfc, !PT ;  /* 0x7f80000017177812 */ /* 0x000fe200078efcff */
[----:B------:R-:W-:Y:S06]  /*2bf0*/  BRA `(.L_x_220) ;  /* 0x0000000000047947 */ /* 0x000fec0003800000 */
.L_x_218:
[----:B------:R-:W-:-:S07]  /*2c00*/  LEA R23, R30, R23, 0x17 ;  /* 0x000000171e177211 */ /* 0x000fce00078eb8ff */
.L_x_220:
[----:B------:R-:W-:Y:S05]  /*2c10*/  BSYNC.RECONVERGENT B1 ;  /* 0x0000000000017941 */ /* 0x000fea0003800200 */
.L_x_217:
[----:B------:R-:W-:Y:S01]  /*2c20*/  MOV R13, R23 ;  /* 0x00000017000d7202 */ /* 0x000fe20000000f00 */
[----:B------:R-:W-:Y:S06]  /*2c30*/  BRA `(.L_x_221) ;  /* 0x0000000000207947 */ /* 0x000fec0003800000 */
.L_x_216:
[----:B------:R-:W-:-:S04]  /*2c40*/  LOP3.LUT R25, R27, 0x80000000, R25, 0x48, !PT ;  /* 0x800000001b197812 */ /* 0x000fc800078e4819 */
[----:B------:R-:W-:Y:S01]  /*2c50*/  LOP3.LUT R13, R25, 0x7f800000, RZ, 0xfc, !PT ;  /* 0x7f800000190d7812 */ /* 0x000fe200078efcff */
[----:B------:R-:W-:Y:S06]  /*2c60*/  BRA `(.L_x_221) ;  /* 0x0000000000147947 */ /* 0x000fec0003800000 */
.L_x_215:
[----:B------:R-:W-:Y:S01]  /*2c70*/  LOP3.LUT R13, R27, 0x80000000, R25, 0x48, !PT ;  /* 0x800000001b0d7812 */ /* 0x000fe200078e4819 */
[----:B------:R-:W-:Y:S06]  /*2c80*/  BRA `(.L_x_221) ;  /* 0x00000000000c7947 */ /* 0x000fec0003800000 */
.L_x_214:
[----:B------:R-:W0:Y:S01]  /*2c90*/  MUFU.RSQ R13, -QNAN ;  /* 0xffc00000000d7908 */ /* 0x000e220000001400 */
[----:B------:R-:W-:Y:S05]  /*2ca0*/  BRA `(.L_x_221) ;  /* 0x0000000000047947 */ /* 0x000fea0003800000 */
.L_x_213:
[----:B------:R-:W-:-:S07]  /*2cb0*/  FADD.FTZ R13, R25, R27 ;  /* 0x0000001b190d7221 */ /* 0x000fce0000010000 */
.L_x_221:
[----:B------:R-:W-:Y:S05]  /*2cc0*/  BSYNC.RECONVERGENT B0 ;  /* 0x0000000000007941 */ /* 0x000fea0003800200 */
.L_x_211:
[----:B------:R-:W-:-:S04]  /*2cd0*/  HFMA2 R15, -RZ, RZ, 0, 0 ;  /* 0x00000000ff0f7431 */ /* 0x000fc800000001ff */
[----:B0-----:R-:W-:Y:S05]  /*2ce0*/  RET.REL.NODEC R14 `(compute_dihedral_forces) ;  /* 0xffffffd00ec47950 */ /* 0x001fea0003c3ffff */
.L_x_222:
        /* <DEDUP_REMOVED lines=9> */
.L_x_291:


//--------------------- .text.compute_angle_forces --------------------------
	.section	.text.compute_angle_forces,"ax",@progbits
	.align	128
        .global         compute_angle_forces
        .type           compute_angle_forces,@function
        .size           compute_angle_forces,(.L_x_293 - compute_angle_forces)
        .other          compute_angle_forces,@"STO_CUDA_ENTRY STV_DEFAULT"
compute_angle_forces:
.text.compute_angle_forces:
        /* <DEDUP_REMOVED lines=42> */
[----:B------:R-:W-:Y:S05]  /*02a0*/  CALL.REL.NOINC `($__internal_11_$__cuda_sm20_sqrt_rn_f32_slowpath) ;  /* 0x0000001000ec7944 */ /* 0x000fea0003c00000 */
[----:B------:R-:W-:Y:S01]  /*02b0*/  MOV R15, R14 ;  /* 0x0000000e000f7202 */ /* 0x000fe20000000f00 */
[----:B------:R-:W-:Y:S06]  /*02c0*/  BRA `(.L_x_225) ;  /* 0x0000000000107947 */ /* 0x000fec0003800000 */
.L_x_224:
[----:B------:R-:W-:Y:S01]  /*02d0*/  FMUL.FTZ R6, R21, R12 ;  /* 0x0000000c15067220 */ /* 0x000fe20000410000 */
[----:B------:R-:W-:-:S03]  /*02e0*/  FMUL.FTZ R12, R12, 0.5 ;  /* 0x3f0000000c0c7820 */ /* 0x000fc60000410000 */
[----:B------:R-:W-:-:S04]  /*02f0*/  FFMA R15, -R6, R6, R21 ;  /* 0x00000006060f7223 */ /* 0x000fc80000000115 */
[----:B------:R-:W-:-:S07]  /*0300*/  FFMA R15, R15, R12, R6 ;  /* 0x0000000c0f0f7223 */ /* 0x000fce0000000006 */
.L_x_225:
[----:B------:R-:W-:Y:S05]  /*0310*/  BSYNC.RECONVERGENT B0 ;  /* 0x0000000000007941 */ /* 0x000fea0003800200 */
.L_x_223:
        /* <DEDUP_REMOVED lines=9> */
[----:B------:R-:W-:Y:S05]  /*03b0*/  CALL.REL.NOINC `($__internal_11_$__cuda_sm20_sqrt_rn_f32_slowpath) ;  /* 0x0000001000a87944 */ /* 0x000fea0003c00000 */
[----:B------:R-:W-:Y:S05]  /*03c0*/  BRA `(.L_x_228) ;  /* 0x0000000000107947 */ /* 0x000fea0003800000 */
.L_x_227:
[----:B------:R-:W-:Y:S01]  /*03d0*/  FMUL.FTZ R17, R6, R13 ;  /* 0x0000000d06117220 */ /* 0x000fe20000410000 */
[----:B------:R-:W-:-:S03]  /*03e0*/  FMUL.FTZ R13, R13, 0.5 ;  /* 0x3f0000000d0d7820 */ /* 0x000fc60000410000 */
[----:B------:R-:W-:-:S04]  /*03f0*/  FFMA R6, -R17, R17, R6 ;  /* 0x0000001111067223 */ /* 0x000fc80000000106 */
[----:B------:R-:W-:-:S07]  /*0400*/  FFMA R14, R6, R13, R17 ;  /* 0x0000000d060e7223 */ /* 0x000fce0000000011 */
.L_x_228:
[----:B------:R-:W-:Y:S05]  /*0410*/  BSYNC.RECONVERGENT B0 ;  /* 0x0000000000007941 */ /* 0x000fea0003800200 */
.L_x_226:
[----:B------:R-:W-:-:S04]  /*0420*/  FMNMX R6, R14, R15, PT ;  /* 0x0000000f0e067209 */ /* 0x000fc80003800000 */
[----:B------:R-:W-:-:S13]  /*0430*/  FSETP.GEU.AND P0, PT, R6, 9.9999999392252902908e-09, PT ;  /* 0x322bcc770600780b */ /* 0x000fda0003f0e000 */
[----:B------:R-:W-:Y:S05]  /*0440*/  @!P0 EXIT ;  /* 0x000000000000894d */ /* 0x000fea0003800000 */
        /* <DEDUP_REMOVED lines=14> */
[----:B------:R-:W-:Y:S05]  /*0530*/  CALL.REL.NOINC `($__internal_12_$__cuda_sm3x_div_rn_noftz_f32_slowpath) ;  /* 0x0000001000a47944 */ /* 0x000fea0003c00000 */
[----:B------:R-:W-:-:S07]  /*0540*/  MOV R17, R6 ;  /* 0x0000000600117202 */ /* 0x000fce0000000f00 */
.L_x_230:
[----:B------:R-:W-:Y:S05]  /*0550*/  BSYNC.RECONVERGENT B0 ;  /* 0x0000000000007941 */ /* 0x000fea0003800200 */
.L_x_229:
[----:B------:R-:W0:Y:S02]  /*0560*/  LDC.64 R12, c[0x0][0x3a0] ;  /* 0x0000e800ff0c7b82 */ /* 0x000e240000000a00 */
[----:B0-----:R-:W-:-:S06]  /*0570*/  IMAD.WIDE R12, R11, 0x8, R12 ;  /* 0x000000080b0c7825 */ /* 0x001fcc00078e020c */
[----:B------:R-:W5:Y:S01]  /*0580*/  LDG.E.64.CONSTANT R12, desc[UR6][R12.64] ;  /* 0x000000060c0c7981 */ /* 0x000f62000c1e9b00 */
[----:B------:R-:W-:Y:S01]  /*0590*/  FMNMX R11, R17, -1, !PT ;  /* 0xbf800000110b7809 */ /* 0x000fe20007800000 */
[----:B------:R-:W-:Y:S01]  /*05a0*/  IMAD.MOV.U32 R6, RZ, RZ, 0x3f000000 ;  /* 0x3f000000ff067424 */ /* 0x000fe200078e00ff */
[----:B------:R-:W-:Y:S02]  /*05b0*/  BSSY.RECONVERGENT B0, `(.L_x_231) ;  /* 0x000005a000007945 */ /* 0x000fe40003800200 */
        /* <DEDUP_REMOVED lines=9> */
[----:B------:R-:W-:Y:S01]  /*0650*/  FSEL R16, R17, RZ, P1 ;  /* 0x000000ff11107208 */ /* 0x000fe20000800000 */
[----:B------:R-:W-:Y:S01]  /*0660*/  HFMA2 R17, -RZ, RZ, 1.265625, -5052 ;  /* 0x3d10ecefff117431 */ /* 0x000fe200000001ff */
        /* <DEDUP_REMOVED lines=11> */
[----:B------:R-:W-:-:S04]  /*0720*/  MOV R17, 0x3fd774eb ;  /* 0x3fd774eb00117802 */ /* 0x000fc80000000f00 */
[----:B------:R-:W-:-:S05]  /*0730*/  FSEL R6, R21, -R21, P0 ;  /* 0x8000001515067208 */ /* 0x000fca0000000000 */
[----:B------:R-:W-:-:S04]  /*0740*/  @!P1 FFMA R21, R17, 0.93318945169448852539, R6 ;  /* 0x3f6ee58111159823 */ /* 0x000fc80000000006 */
[----:B------:R-:W-:-:S04]  /*0750*/  @P0 FADD R21, R21, R21 ;  /* 0x0000001515150221 */ /* 0x000fc80000000000 */
        /* <DEDUP_REMOVED lines=13> */
[----:B------:R-:W-:Y:S02]  /*0830*/  HFMA2 R22, -RZ, RZ, 0, 0 ;  /* 0x00000000ff167431 */ /* 0x000fe400000001ff */
[----:B------:R-:W-:Y:S01]  /*0840*/  IMAD.MOV.U32 R6, RZ, RZ, R1 ;  /* 0x000000ffff067224 */ /* 0x000fe200078e0001 */
[----:B------:R-:W0:Y:S01]  /*0850*/  LDCU.64 UR8, c[0x4][URZ] ;  /* 0x01000000ff0877ac */ /* 0x000e220008000a00 */
[----:B------:R-:W-:Y:S01]  /*0860*/  LOP3.LUT R25, R16, 0x80000000, RZ, 0xfc, !PT ;  /* 0x8000000010197812 */ /* 0x000fe200078efcff */
[----:B------:R-:W-:Y:S01]  /*0870*/  UMOV UR5, URZ ;  /* 0x000000ff00057c82 */ /* 0x000fe20008000000 */
[----:B------:R-:W-:-:S05]  /*0880*/  UMOV UR4, URZ ;  /* 0x000000ff00047c82 */ /* 0x000fca0008000000 */
.L_x_233:
        /* <DEDUP_REMOVED lines=28> */
[--C-:B------:R-:W-:Y:S02]  /*0a50*/  SHF.R.U32.HI R23, RZ, 0x1e, R6.reuse ;  /* 0x0000001eff177819 */ /* 0x100fe40000011606 */
[C---:B------:R-:W-:Y:S02]  /*0a60*/  SHF.L.W.U32.HI R20, R17.reuse, 0x2, R6 ;  /* 0x0000000211147819 */ /* 0x040fe40000010e06 */
[----:B------:R-:W-:Y:S02]  /*0a70*/  SHF.L.U32 R17, R17, 0x2, RZ ;  /* 0x0000000211117819 */ /* 0x000fe400000006ff */
[----:B------:R-:W-:-:S02]  /*0a80*/  SHF.R.S32.HI R18, RZ, 0x1f, R20 ;  /* 0x0000001fff127819 */ /* 0x000fc40000011414 */
[----:B------:R-:W-:Y:S02]  /*0a90*/  ISETP.GE.AND P0, PT, R21, RZ, PT ;  /* 0x000000ff1500720c */ /* 0x000fe40003f06270 */
[C---:B------:R-:W-:Y:S02]  /*0aa0*/  LOP3.LUT R16, R18.reuse, R17, RZ, 0x3c, !PT ;  /* 0x0000001112107212 */ /* 0x040fe400078e3cff */
[----:B------:R-:W-:Y:S02]  /*0ab0*/  LOP3.LUT R17, R18, R20, RZ, 0x3c, !PT ;  /* 0x0000001412117212 */ /* 0x000fe400078e3cff */
[C---:B------:R-:W-:Y:S02]  /*0ac0*/  LOP3.LUT R6, R20.reuse, R21, RZ, 0x3c, !PT ;  /* 0x0000001514067212 */ /* 0x040fe400078e3cff */
[----:B------:R-:W-:Y:S02]  /*0ad0*/  LEA.HI R20, R20, R23, RZ, 0x1 ;  /* 0x0000001714147211 */ /* 0x000fe400078f08ff */
[----:B------:R-:W1:Y:S01]  /*0ae0*/  I2F.F64.S64 R16, R16 ;  /* 0x0000001000107312 */ /* 0x000e620000301c00 */
[----:B------:R-:W-:-:S02]  /*0af0*/  ISETP.GE.AND P1, PT, R6, RZ, PT ;  /* 0x000000ff0600720c */ /* 0x000fc40003f26270 */
[----:B------:R-:W-:-:S05]  /*0b00*/  IMAD.MOV R6, RZ, RZ, -R20 ;  /* 0x000000ffff067224 */ /* 0x000fca00078e0a14 */
[----:B------:R-:W-:Y:S01]  /*0b10*/  @!P0 MOV R20, R6 ;  /* 0x0000000600148202 */ /* 0x000fe20000000f00 */
[----:B-1----:R-:W-:-:S10]  /*0b20*/  DMUL R18, R16, UR4 ;  /* 0x0000000410127c28 */ /* 0x002fd40008000000 */
[----:B------:R-:W1:Y:S02]  /*0b30*/  F2F.F32.F64 R18, R18 ;  /* 0x0000001200127310 */ /* 0x000e640000301000 */
[----:B01----:R-:W-:-:S07]  /*0b40*/  FSEL R6, -R18, R18, !P1 ;  /* 0x0000001212067208 */ /* 0x003fce0004800100 */
.L_x_232:
[----:B------:R-:W-:Y:S05]  /*0b50*/  BSYNC.RECONVERGENT B0 ;  /* 0x0000000000007941 */ /* 0x000fea0003800200 */
.L_x_231:
[----:B------:R-:W-:Y:S01]  /*0b60*/  HFMA2 R18, -RZ, RZ, 0.487060546875, -0.0625 ;  /* 0x37cbac00ff127431 */ /* 0x000fe200000001ff */
[----:B------:R-:W-:Y:S01]  /*0b70*/  LOP3.LUT R16, R20, 0x1, RZ, 0xc0, !PT ;  /* 0x0000000114107812 */ /* 0x000fe200078ec0ff */
[----:B------:R-:W-:Y:S01]  /*0b80*/  FMUL R17, R6, R6 ;  /* 0x0000000606117220 */ /* 0x000fe20000400000 */
[----:B------:R-:W-:Y:S01]  /*0b90*/  MOV R22, 0x3d2aaabb ;  /* 0x3d2aaabb00167802 */ /* 0x000fe20000000f00 */
[----:B------:R-:W-:Y:S01]  /*0ba0*/  BSSY.RECONVERGENT B0, `(.L_x_234) ;  /* 0x000001e000007945 */ /* 0x000fe20003800200 */
[----:B------:R-:W-:Y:S01]  /*0bb0*/  ISETP.NE.U32.AND P0, PT, R16, 0x1, PT ;  /* 0x000000011000780c */ /* 0x000fe20003f05070 */
[----:B-----5:R-:W-:Y:S01]  /*0bc0*/  FADD R21, R21, -R13 ;  /* 0x8000000d15157221 */ /* 0x020fe20000000000 */
[----:B------:R-:W0:Y:S01]  /*0bd0*/  MUFU.RCP R16, R15 ;  /* 0x0000000f00107308 */ /* 0x000e220000001000 */
[----:B------:R-:W-:Y:S01]  /*0be0*/  MOV R19, 0x3effffff ;  /* 0x3effffff00137802 */ /* 0x000fe20000000f00 */
[----:B------:R-:W-:Y:S01]  /*0bf0*/  FFMA R18, R17, R18, -0.0013887860113754868507 ;  /* 0xbab607ed11127423 */ /* 0x000fe20000000012 */
[----:B------:R-:W-:-:S02]  /*0c00*/  FSEL R22, R22, 0.0083327032625675201416, !P0 ;  /* 0x3c0885e416167808 */ /* 0x000fc40004000000 */
[----:B------:R-:W-:Y:S02]  /*0c10*/  FSEL R19, -R19, -0.16666662693023681641, !P0 ;  /* 0xbe2aaaa813137808 */ /* 0x000fe40004000100 */
[----:B------:R-:W-:Y:S02]  /*0c20*/  FSEL R18, R18, -0.00019574658654164522886, !P0 ;  /* 0xb94d415312127808 */ /* 0x000fe40004000000 */
[----:B------:R-:W-:Y:S02]  /*0c30*/  LOP3.LUT P1, RZ, R20, 0x2, RZ, 0xc0, !PT ;  /* 0x0000000214ff7812 */ /* 0x000fe4000782c0ff */
[----:B------:R-:W-:Y:S01]  /*0c40*/  FSEL R6, R6, 1, P0 ;  /* 0x3f80000006067808 */ /* 0x000fe20000000000 */
[C---:B------:R-:W-:Y:S01]  /*0c50*/  FFMA R18, R17.reuse, R18, R22 ;  /* 0x0000001211127223 */ /* 0x040fe20000000016 */
[----:B------:R-:W1:Y:S03]  /*0c60*/  FCHK P0, R7, R15 ;  /* 0x0000000f07007302 */ /* 0x000e660000000000 */
[C---:B------:R-:W-:Y:S01]  /*0c70*/  FFMA R18, R17.reuse, R18, R19 ;  /* 0x0000001211127223 */ /* 0x040fe20000000013 */
[----:B------:R-:W-:Y:S01]  /*0c80*/  FFMA R17, R17, R6, RZ ;  /* 0x0000000611117223 */ /* 0x000fe200000000ff */
[----:B0-----:R-:W-:-:S03]  /*0c90*/  FFMA R19, R16, -R15, 1 ;  /* 0x3f80000010137423 */ /* 0x001fc6000000080f */
[----:B------:R-:W-:Y:S01]  /*0ca0*/  FFMA R6, R17, R18, R6 ;  /* 0x0000001211067223 */ /* 0x000fe20000000006 */
[----:B------:R-:W-:-:S03]  /*0cb0*/  FFMA R16, R16, R19, R16 ;  /* 0x0000001310107223 */ /* 0x000fc60000000010 */
[----:B------:R-:W-:Y:S01]  /*0cc0*/  @P1 FADD R6, RZ, -R6 ;  /* 0x80000006ff061221 */ /* 0x000fe20000000000 */
[----:B------:R-:W-:-:S04]  /*0cd0*/  FFMA R22, R7, R16, RZ ;  /* 0x0000001007167223 */ /* 0x000fc800000000ff */
[----:B------:R-:W-:Y:S01]  /*0ce0*/  FSETP.GEU.AND P1, PT, |R6|, 9.9999999392252902908e-09, PT ;  /* 0x322bcc770600780b */ /* 0x000fe20003f2e200 */
[----:B------:R-:W-:-:S03]  /*0cf0*/  FFMA R17, R22, -R15, R7 ;  /* 0x8000000f16117223 */ /* 0x000fc60000000007 */
[----:B------:R-:W-:Y:S01]  /*0d00*/  FSEL R20, R6, 9.9999999392252902908e-09, P1 ;  /* 0x322bcc7706147808 */ /* 0x000fe20000800000 */
[----:B------:R-:W-:Y:S01]  /*0d10*/  FFMA R22, R16, R17, R22 ;  /* 0x0000001110167223 */ /* 0x000fe20000000016 */
[----:B-1----:R-:W-:Y:S07]  /*0d20*/  @!P0 BRA `(.L_x_235) ;  /* 0x0000000000148947 */ /* 0x002fee0003800000 */
[----:B------:R-:W-:Y:S01]  /*0d30*/  MOV R6, R7 ;  /* 0x0000000700067202 */ /* 0x000fe20000000f00 */
[----:B------:R-:W-:Y:S01]  /*0d40*/  IMAD.MOV.U32 R25, RZ, RZ, R15 ;  /* 0x000000ffff197224 */ /* 0x000fe200078e000f */
[----:B------:R-:W-:-:S07]  /*0d50*/  MOV R16, 0xd70 ;  /* 0x00000d7000107802 */ /* 0x000fce0000000f00 */
[----:B------:R-:W-:Y:S05]  /*0d60*/  CALL.REL.NOINC `($__internal_12_$__cuda_sm3x_div_rn_noftz_f32_slowpath) ;  /* 0x0000000800987944 */ /* 0x000fea0003c00000 */
[----:B------:R-:W-:-:S07]  /*0d70*/  MOV R22, R6 ;  /* 0x0000000600167202 */ /* 0x000fce0000000f00 */
.L_x_235:
[----:B------:R-:W-:Y:S05]  /*0d80*/  BSYNC.RECONVERGENT B0 ;  /* 0x0000000000007941 */ /* 0x000fea0003800200 */
.L_x_234:
        /* <DEDUP_REMOVED lines=12> */
[----:B------:R-:W-:Y:S05]  /*0e50*/  CALL.REL.NOINC `($__internal_12_$__cuda_sm3x_div_rn_noftz_f32_slowpath) ;  /* 0x00000008005c7944 */ /* 0x000fea0003c00000 */
[----:B------:R-:W-:-:S07]  /*0e60*/  MOV R24, R6 ;  /* 0x0000000600187202 */ /* 0x000fce0000000f00 */
.L_x_237:
[----:B------:R-:W-:Y:S05]  /*0e70*/  BSYNC.RECONVERGENT B0 ;  /* 0x0000000000007941 */ /* 0x000fea0003800200 */
.L_x_236:
        /* <DEDUP_REMOVED lines=12> */
[----:B------:R-:W-:Y:S05]  /*0f40*/  CALL.REL.NOINC `($__internal_12_$__cuda_sm3x_div_rn_noftz_f32_slowpath) ;  /* 0x0000000800207944 */ /* 0x000fea0003c00000 */
[----:B------:R-:W-:-:S07]  /*0f50*/  MOV R4, R6 ;  /* 0x0000000600047202 */ /* 0x000fce0000000f00 */
.L_x_239:
[----:B------:R-:W-:Y:S05]  /*0f60*/  BSYNC.RECONVERGENT B0 ;  /* 0x0000000000007941 */ /* 0x000fea0003800200 */
.L_x_238:
        /* <DEDUP_REMOVED lines=14> */
.L_x_241:
[----:B------:R-:W-:Y:S05]  /*1050*/  BSYNC.RECONVERGENT B0 ;  /* 0x0000000000007941 */ /* 0x000fea0003800200 */
.L_x_240:
        /* <DEDUP_REMOVED lines=13> */
[----:B------:R-:W-:-:S07]  /*1130*/  IMAD.MOV.U32 R7, RZ, RZ, R6 ;  /* 0x000000ffff077224 */ /* 0x000fce00078e0006 */
.L_x_243:
[----:B------:R-:W-:Y:S05]  /*1140*/  BSYNC.RECONVERGENT B0 ;  /* 0x0000000000007941 */ /* 0x000fea0003800200 */
.L_x_242:
        /* <DEDUP_REMOVED lines=14> */
.L_x_245:
[----:B------:R-:W-:Y:S05]  /*1230*/  BSYNC.RECONVERGENT B0 ;  /* 0x0000000000007941 */ /* 0x000fea0003800200 */
.L_x_244:
[----:B------:R-:W-:Y:S01]  /*1240*/  FMUL R25, R20, R15 ;  /* 0x0000000f14197220 */ /* 0x000fe20000400000 */
[----:B------:R-:W-:Y:S01]  /*1250*/  FMUL R2, R12, -R21 ;  /* 0x800000150c027220 */ /* 0x000fe20000400000 */
[----:B------:R-:W-:Y:S02]  /*1260*/  BSSY.RECONVERGENT B0, `(.L_x_246) ;  /* 0x000000c000007945 */ /* 0x000fe40003800200 */
        /* <DEDUP_REMOVED lines=10> */
[----:B------:R-:W-:Y:S05]  /*1310*/  CALL.REL.NOINC `($__internal_12_$__cuda_sm3x_div_rn_noftz_f32_slowpath) ;  /* 0x00000004002c7944 */ /* 0x000fea0003c00000 */
.L_x_247:
[----:B------:R-:W-:Y:S05]  /*1320*/  BSYNC.RECONVERGENT B0 ;  /* 0x0000000000007941 */ /* 0x000fea0003800200 */
.L_x_246:
[----:B------:R-:W-:Y:S01]  /*1330*/  FMUL R25, R20, R14 ;  /* 0x0000000e14197220 */ /* 0x000fe20000400000 */
[C---:B------:R-:W-:Y:S01]  /*1340*/  FFMA R15, R11.reuse, R22, -R0 ;  /* 0x000000160b0f7223 */ /* 0x040fe20000000800 */
[----:B------:R-:W-:Y:S01]  /*1350*/  FFMA R13, R11, R4, -R3 ;  /* 0x000000040b0d7223 */ /* 0x000fe20000000803 */
[----:B------:R-:W-:Y:S01]  /*1360*/  BSSY.RECONVERGENT B0, `(.L_x_248) ;  /* 0x0000010000007945 */ /* 0x000fe20003800200 */
[----:B------:R-:W0:Y:S01]  /*1370*/  MUFU.RCP R5, R25 ;  /* 0x0000001900057308 */ /* 0x000e220000001000 */
[----:B------:R-:W-:-:S07]  /*1380*/  FMUL R15, R15, R6 ;  /* 0x000000060f0f7220 */ /* 0x000fce0000400000 */
[----:B------:R-:W1:Y:S01]  /*1390*/  FCHK P0, R2, R25 ;  /* 0x0000001902007302 */ /* 0x000e620000000000 */
[----:B0-----:R-:W-:-:S04]  /*13a0*/  FFMA R14, -R25, R5, 1 ;  /* 0x3f800000190e7423 */ /* 0x001fc80000000105 */
[----:B------:R-:W-:Y:S01]  /*13b0*/  FFMA R17, R5, R14, R5 ;  /* 0x0000000e05117223 */ /* 0x000fe20000000005 */
[----:B------:R-:W-:-:S03]  /*13c0*/  FFMA R5, R11, R24, -R7 ;  /* 0x000000180b057223 */ /* 0x000fc60000000807 */
[----:B------:R-:W-:Y:S01]  /*13d0*/  FFMA R16, R2, R17, RZ ;  /* 0x0000001102107223 */ /* 0x000fe200000000ff */
[-C--:B------:R-:W-:Y:S01]  /*13e0*/  FMUL R14, R5, R6.reuse ;  /* 0x00000006050e7220 */ /* 0x080fe20000400000 */
[----:B------:R-:W-:Y:S02]  /*13f0*/  FMUL R5, R13, R6 ;  /* 0x000000060d057220 */ /* 0x000fe40000400000 */
[----:B------:R-:W-:-:S04]  /*1400*/  FFMA R18, -R25, R16, R2 ;  /* 0x0000001019127223 */ /* 0x000fc80000000102 */
[----:B------:R-:W-:Y:S01]  /*1410*/  FFMA R6, R17, R18, R16 ;  /* 0x0000001211067223 */ /* 0x000fe20000000010 */
[----:B-1----:R-:W-:Y:S06]  /*1420*/  @!P0 BRA `(.L_x_249) ;  /* 0x00000000000c8947 */ /* 0x002fec0003800000 */
[----:B------:R-:W-:Y:S02]  /*1430*/  MOV R6, R2 ;  /* 0x0000000200067202 */ /* 0x000fe40000000f00 */
[----:B------:R-:W-:-:S07]  /*1440*/  MOV R16, 0x1460 ;  /* 0x0000146000107802 */ /* 0x000fce0000000f00 */
[----:B------:R-:W-:Y:S05]  /*1450*/  CALL.REL.NOINC `($__internal_12_$__cuda_sm3x_div_rn_noftz_f32_slowpath) ;  /* 0x0000000000dc7944 */ /* 0x000fea0003c00000 */
.L_x_249:
[----:B------:R-:W-:Y:S05]  /*1460*/  BSYNC.RECONVERGENT B0 ;  /* 0x0000000000007941 */ /* 0x000fea0003800200 */
.L_x_248:
[----:B------:R-:W0:Y:S01]  /*1470*/  LDC.64 R16, c[0x0][0x388] ;  /* 0x0000e200ff107b82 */ /* 0x000e220000000a00 */
[C---:B------:R-:W-:Y:S01]  /*1480*/  FFMA R13, R11.reuse, R0, -R22 ;  /* 0x000000000b0d7223 */ /* 0x040fe20000000816 */
[C---:B------:R-:W-:Y:S01]  /*1490*/  FFMA R7, R11.reuse, R7, -R24 ;  /* 0x000000070b077223 */ /* 0x040fe20000000818 */
[----:B------:R-:W-:Y:S01]  /*14a0*/  FFMA R11, R11, R3, -R4 ;  /* 0x000000030b0b7223 */ /* 0x000fe20000000804 */
[----:B------:R-:W-:Y:S01]  /*14b0*/  FMUL R12, R12, 0.5 ;  /* 0x3f0000000c0c7820 */ /* 0x000fe20000400000 */
[-C--:B------:R-:W-:Y:S01]  /*14c0*/  FMUL R0, R13, R6.reuse ;  /* 0x000000060d007220 */ /* 0x080fe20000400000 */
[-C--:B------:R-:W-:Y:S01]  /*14d0*/  FMUL R13, R7, R6.reuse ;  /* 0x00000006070d7220 */ /* 0x080fe20000400000 */
[----:B------:R-:W-:Y:S01]  /*14e0*/  FMUL R4, R11, R6 ;  /* 0x000000060b047220 */ /* 0x000fe20000400000 */
[----:B------:R-:W1:Y:S01]  /*14f0*/  LDC.64 R2, c[0x0][0x390] ;  /* 0x0000e400ff027b82 */ /* 0x000e620000000a00 */
[----:B------:R-:W-:-:S04]  /*1500*/  FMUL R12, R21, R12 ;  /* 0x0000000c150c7220 */ /* 0x000fc80000400000 */
[----:B------:R-:W-:Y:S01]  /*1510*/  FMUL R21, R21, R12 ;  /* 0x0000000c15157220 */ /* 0x000fe20000400000 */
[----:B------:R-:W-:-:S04]  /*1520*/  FADD R12, R15, R0 ;  /* 0x000000000f0c7221 */ /* 0x000fc80000000000 */
[----:B------:R-:W-:Y:S01]  /*1530*/  FADD R19, -R12, -RZ ;  /* 0x800000ff0c137221 */ /* 0x000fe20000000100 */
[----:B0-----:R-:W-:-:S04]  /*1540*/  IMAD.WIDE R6, R8, 0xc, R16 ;  /* 0x0000000c08067825 */ /* 0x001fc800078e0210 */
[--C-:B------:R-:W-:Y:S01]  /*1550*/  IMAD.WIDE R8, R9, 0xc, R16.reuse ;  /* 0x0000000c09087825 */ /* 0x100fe200078e0210 */
[----:B------:R-:W-:Y:S03]  /*1560*/  REDG.E.ADD.F32.FTZ.RN.STRONG.GPU desc[UR6][R6.64], R15 ;  /* 0x0000000f060079a6 */ /* 0x000fe6000c12f306 */
[----:B------:R-:W-:-:S04]  /*1570*/  IMAD.WIDE R10, R10, 0xc, R16 ;  /* 0x0000000c0a0a7825 */ /* 0x000fc800078e0210 */
[----:B------:R-:W-:Y:S01]  /*1580*/  FADD R16, R14, R13 ;  /* 0x0000000d0e107221 */ /* 0x000fe20000000000 */
[----:B------:R-:W-:Y:S01]  /*1590*/  FADD R17, R5, R4 ;  /* 0x0000000405117221 */ /* 0x000fe20000000000 */
[----:B------:R-:W-:Y:S02]  /*15a0*/  REDG.E.ADD.F32.FTZ.RN.STRONG.GPU desc[UR6][R6.64+0x4], R14 ;  /* 0x0000040e060079a6 */ /* 0x000fe4000c12f306 */
[----:B------:R-:W-:Y:S01]  /*15b0*/  FADD R23, -R16, -RZ ;  /* 0x800000ff10177221 */ /* 0x000fe20000000100 */
[----:B------:R-:W-:Y:S01]  /*15c0*/  FADD R17, -R17, -RZ ;  /* 0x800000ff11117221 */ /* 0x000fe20000000100 */
[----:B------:R-:W-:Y:S04]  /*15d0*/  REDG.E.ADD.F32.FTZ.RN.STRONG.GPU desc[UR6][R6.64+0x8], R5 ;  /* 0x00000805060079a6 */ /* 0x000fe8000c12f306 */
        /* <DEDUP_REMOVED lines=8> */
        .weak           $__internal_11_$__cuda_sm20_sqrt_rn_f32_slowpath
        .type           $__internal_11_$__cuda_sm20_sqrt_rn_f32_slowpath,@function
        .size           $__internal_11_$__cuda_sm20_sqrt_rn_f32_slowpath,($__internal_12_$__cuda_sm3x_div_rn_noftz_f32_slowpath - $__internal_11_$__cuda_sm20_sqrt_rn_f32_slowpath)
$__internal_11_$__cuda_sm20_sqrt_rn_f32_slowpath:
[----:B------:R-:W-:-:S13]  /*1660*/  LOP3.LUT P0, RZ, R6, 0x7fffffff, RZ, 0xc0, !PT ;  /* 0x7fffffff06ff7812 */ /* 0x000fda000780c0ff */
[----:B------:R-:W-:Y:S01]  /*1670*/  @!P0 MOV R12, R6 ;  /* 0x00000006000c8202 */ /* 0x000fe20000000f00 */
[----:B------:R-:W-:Y:S06]  /*1680*/  @!P0 BRA `(.L_x_250) ;  /* 0x0000000000408947 */ /* 0x000fec0003800000 */
[----:B------:R-:W-:-:S13]  /*1690*/  FSETP.GEU.FTZ.AND P0, PT, R6, RZ, PT ;  /* 0x000000ff0600720b */ /* 0x000fda0003f1e000 */
[----:B------:R-:W-:Y:S01]  /*16a0*/  @!P0 IMAD.MOV.U32 R12, RZ, RZ, 0x7fffffff ;  /* 0x7fffffffff0c8424 */ /* 0x000fe200078e00ff */
        /* <DEDUP_REMOVED lines=14> */
.L_x_250:
[----:B------:R-:W-:Y:S01]  /*1790*/  HFMA2 R13, -RZ, RZ, 0, 0 ;  /* 0x00000000ff0d7431 */ /* 0x000fe200000001ff */
[----:B------:R-:W-:Y:S02]  /*17a0*/  MOV R14, R12 ;  /* 0x0000000c000e7202 */ /* 0x000fe40000000f00 */
[----:B------:R-:W-:-:S04]  /*17b0*/  MOV R12, R19 ;  /* 0x00000013000c7202 */ /* 0x000fc80000000f00 */
[----:B------:R-:W-:Y:S05]  /*17c0*/  RET.REL.NODEC R12 `(compute_angle_forces) ;  /* 0xffffffe80c0c7950 */ /* 0x000fea0003c3ffff */
        .weak           $__internal_12_$__cuda_sm3x_div_rn_noftz_f32_slowpath
        .type           $__internal_12_$__cuda_sm3x_div_rn_noftz_f32_slowpath,@function
        .size           $__internal_12_$__cuda_sm3x_div_rn_noftz_f32_slowpath,(.L_x_293 - $__internal_12_$__cuda_sm3x_div_rn_noftz_f32_slowpath)
$__internal_12_$__cuda_sm3x_div_rn_noftz_f32_slowpath:
        /* <DEDUP_REMOVED lines=34> */
.L_x_252:
[----:B------:R-:W-:Y:S01]  /*19f0*/  LEA R26, R18, 0xc0800000, 0x17 ;  /* 0xc0800000121a7811 */ /* 0x000fe200078eb8ff */
[----:B------:R-:W-:Y:S01]  /*1a00*/  BSSY.RECONVERGENT B2, `(.L_x_257) ;  /* 0x0000036000027945 */ /* 0x000fe20003800200 */
[----:B------:R-:W-:Y:S02]  /*1a10*/  IADD3 R17, PT, PT, R17, -0x7f, RZ ;  /* 0xffffff8111117810 */ /* 0x000fe40007ffe0ff */
[----:B------:R-:W-:Y:S02]  /*1a20*/  IADD3 R27, PT, PT, -R26, R25, RZ ;  /* 0x000000191a1b7210 */ /* 0x000fe40007ffe1ff */
[C---:B------:R-:W-:Y:S01]  /*1a30*/  IADD3 R18, PT, PT, R17.reuse, 0x7f, -R18 ;  /* 0x0000007f11127810 */ /* 0x040fe20007ffe812 */
[----:B------:R-:W-:Y:S01]  /*1a40*/  IMAD R6, R17, -0x800000, R6 ;  /* 0xff80000011067824 */ /* 0x000fe200078e0206 */
[----:B------:R-:W0:Y:S01]  /*1a50*/  MUFU.RCP R26, R27 ;  /* 0x0000001b001a7308 */ /* 0x000e220000001000 */
[----:B------:R-:W-:Y:S01]  /*1a60*/  FADD.FTZ R13, -R27, -RZ ;  /* 0x800000ff1b0d7221 */ /* 0x000fe20000010100 */
[----:B------:R-:W-:-:S03]  /*1a70*/  IADD3 R19, PT, PT, R18, R19, RZ ;  /* 0x0000001312137210 */ /* 0x000fc60007ffe0ff */
        /* <DEDUP_REMOVED lines=25> */
[C---:B------:R-:W-:Y:S02]  /*1c10*/  ISETP.NE.AND P2, PT, R17.reuse, RZ, PT ;  /* 0x000000ff1100720c */ /* 0x040fe40003f45270 */
        /* <DEDUP_REMOVED lines=16> */
.L_x_259:
[----:B------:R-:W-:-:S04]  /*1d20*/  LOP3.LUT R6, R6, 0x80000000, RZ, 0xc0, !PT ;  /* 0x8000000006067812 */ /* 0x000fc800078ec0ff */
[----:B------:R-:W-:Y:S01]  /*1d30*/  LOP3.LUT R6, R6, 0x7f800000, RZ, 0xfc, !PT ;  /* 0x7f80000006067812 */ /* 0x000fe200078efcff */
[----:B------:R-:W-:Y:S06]  /*1d40*/  BRA `(.L_x_260) ;  /* 0x0000000000047947 */ /* 0x000fec0003800000 */
.L_x_258:
[----:B------:R-:W-:-:S07]  /*1d50*/  LEA R6, R19, R6, 0x17 ;  /* 0x0000000613067211 */ /* 0x000fce00078eb8ff */
.L_x_260:
[----:B------:R-:W-:Y:S05]  /*1d60*/  BSYNC.RECONVERGENT B2 ;  /* 0x0000000000027941 */ /* 0x000fea0003800200 */
.L_x_257:
[----:B------:R-:W-:Y:S05]  /*1d70*/  BRA `(.L_x_261) ;  /* 0x0000000000207947 */ /* 0x000fea0003800000 */
.L_x_256:
[----:B------:R-:W-:-:S04]  /*1d80*/  LOP3.LUT R6, R25, 0x80000000, R6, 0x48, !PT ;  /* 0x8000000019067812 */ /* 0x000fc800078e4806 */
[----:B------:R-:W-:Y:S01]  /*1d90*/  LOP3.LUT R6, R6, 0x7f800000, RZ, 0xfc, !PT ;  /* 0x7f80000006067812 */ /* 0x000fe200078efcff */
[----:B------:R-:W-:Y:S06]  /*1da0*/  BRA `(.L_x_261) ;  /* 0x0000000000147947 */ /* 0x000fec0003800000 */
.L_x_255:
[----:B------:R-:W-:Y:S01]  /*1db0*/  LOP3.LUT R6, R25, 0x80000000, R6, 0x48, !PT ;  /* 0x8000000019067812 */ /* 0x000fe200078e4806 */
[----:B------:R-:W-:Y:S06]  /*1dc0*/  BRA `(.L_x_261) ;  /* 0x00000000000c7947 */ /* 0x000fec0003800000 */
.L_x_254:
[----:B------:R-:W0:Y:S01]  /*1dd0*/  MUFU.RSQ R6, -QNAN ;  /* 0xffc0000000067908 */ /* 0x000e220000001400 */
[----:B------:R-:W-:Y:S05]  /*1de0*/  BRA `(.L_x_261) ;  /* 0x0000000000047947 */ /* 0x000fea0003800000 */
.L_x_253:
[----:B------:R-:W-:-:S07]  /*1df0*/  FADD.FTZ R6, R6, R25 ;  /* 0x0000001906067221 */ /* 0x000fce0000010000 */
.L_x_261:
[----:B------:R-:W-:Y:S05]  /*1e00*/  BSYNC.RECONVERGENT B1 ;  /* 0x0000000000017941 */ /* 0x000fea0003800200 */
.L_x_251:
[----:B------:R-:W-:-:S04]  /*1e10*/  HFMA2 R17, -RZ, RZ, 0, 0 ;  /* 0x00000000ff117431 */ /* 0x000fc800000001ff */
[----:B0-----:R-:W-:Y:S05]  /*1e20*/  RET.REL.NODEC R16 `(compute_angle_forces) ;  /* 0xffffffe010747950 */ /* 0x001fea0003c3ffff */
.L_x_262:
        /* <DEDUP_REMOVED lines=13> */
.L_x_293:


//--------------------- .text.compute_bond_forces --------------------------
	.section	.text.compute_bond_forces,"ax",@progbits
	.align	128
        .global         compute_bond_forces
        .type           compute_bond_forces,@function
        .size           compute_bond_forces,(.L_x_295 - compute_bond_forces)
        .other          compute_bond_forces,@"STO_CUDA_ENTRY STV_DEFAULT"
compute_bond_forces:
.text.compute_bond_forces:
        /* <DEDUP_REMOVED lines=28> */
[----:B------:R-:W-:Y:S01]  /*01c0*/  VIADD R9, R0, 0xf3000000 ;  /* 0xf300000000097836 */ /* 0x000fe20000000000 */
[----:B------:R0:W1:Y:S04]  /*01d0*/  MUFU.RSQ R3, R0 ;  /* 0x0000000000037308 */ /* 0x0000680000001400 */
[----:B------:R-:W-:-:S13]  /*01e0*/  ISETP.GT.U32.AND P0, PT, R9, 0x727fffff, PT ;  /* 0x727fffff0900780c */ /* 0x000fda0003f04070 */
[----:B01----:R-:W-:Y:S05]  /*01f0*/  @!P0 BRA `(.L_x_264) ;  /* 0x0000000000108947 */ /* 0x003fea0003800000 */
[----:B------:R-:W-:-:S07]  /*0200*/  MOV R13, 0x220 ;  /* 0x00000220000d7802 */ /* 0x000fce0000000f00 */
[----:B------:R-:W-:Y:S05]  /*0210*/  CALL.REL.NOINC `($__internal_13_$__cuda_sm20_sqrt_rn_f32_slowpath) ;  /* 0x0000000000bc7944 */ /* 0x000fea0003c00000 */
[----:B------:R-:W-:Y:S01]  /*0220*/  MOV R0, R3 ;  /* 0x0000000300007202 */ /* 0x000fe20000000f00 */
[----:B------:R-:W-:Y:S06]  /*0230*/  BRA `(.L_x_265) ;  /* 0x0000000000107947 */ /* 0x000fec0003800000 */
.L_x_264:
[----:B------:R-:W-:Y:S01]  /*0240*/  FMUL.FTZ R9, R0, R3 ;  /* 0x0000000300097220 */ /* 0x000fe20000410000 */
[----:B------:R-:W-:-:S03]  /*0250*/  FMUL.FTZ R3, R3, 0.5 ;  /* 0x3f00000003037820 */ /* 0x000fc60000410000 */
[----:B------:R-:W-:-:S04]  /*0260*/  FFMA R0, -R9, R9, R0 ;  /* 0x0000000909007223 */ /* 0x000fc80000000100 */
[----:B------:R-:W-:-:S07]  /*0270*/  FFMA R0, R0, R3, R9 ;  /* 0x0000000300007223 */ /* 0x000fce0000000009 */
.L_x_265:
[----:B------:R-:W-:Y:S05]  /*0280*/  BSYNC.RECONVERGENT B0 ;  /* 0x0000000000007941 */ /* 0x000fea0003800200 */
.L_x_263:
        /* <DEDUP_REMOVED lines=15> */
[----:B------:R-:W-:-:S07]  /*0380*/  MOV R10, 0x3a0 ;  /* 0x000003a0000a7802 */ /* 0x000fce0000000f00 */
[----:B------:R-:W-:Y:S05]  /*0390*/  CALL.REL.NOINC `($__internal_14_$__cuda_sm3x_div_rn_noftz_f32_slowpath) ;  /* 0x0000000000b47944 */ /* 0x000fea0003c00000 */
[----:B------:R-:W-:-:S07]  /*03a0*/  IMAD.MOV.U32 R15, RZ, RZ, R0 ;  /* 0x000000ffff0f7224 */ /* 0x000fce00078e0000 */
.L_x_267:
[----:B------:R-:W-:Y:S05]  /*03b0*/  BSYNC.RECONVERGENT B0 ;  /* 0x0000000000007941 */ /* 0x000fea0003800200 */
.L_x_266:
        /* <DEDUP_REMOVED lines=21> */
        .weak           $__internal_13_$__cuda_sm20_sqrt_rn_f32_slowpath
        .type           $__internal_13_$__cuda_sm20_sqrt_rn_f32_slowpath,@function
        .size           $__internal_13_$__cuda_sm20_sqrt_rn_f32_slowpath,($__internal_14_$__cuda_sm3x_div_rn_noftz_f32_slowpath - $__internal_13_$__cuda_sm20_sqrt_rn_f32_slowpath)
$__internal_13_$__cuda_sm20_sqrt_rn_f32_slowpath:
        /* <DEDUP_REMOVED lines=16> */
[----:B------:R-:W-:-:S03]  /*0610*/  @!P0 MOV R3, R0 ;  /* 0x0000000000038202 */ /* 0x000fc60000000f00 */
[----:B------:R-:W-:-:S04]  /*0620*/  @P0 FFMA R10, R11, R10, R12 ;  /* 0x0000000a0b0a0223 */ /* 0x000fc8000000000c */
[----:B------:R-:W-:-:S07]  /*0630*/  @P0 FMUL.FTZ R3, R10, 2.3283064365386962891e-10 ;  /* 0x2f8000000a030820 */ /* 0x000fce0000410000 */
.L_x_268:
[----:B------:R-:W-:Y:S02]  /*0640*/  HFMA2 R11, -RZ, RZ, 0, 0 ;  /* 0x00000000ff0b7431 */ /* 0x000fe400000001ff */
[----:B------:R-:W-:-:S04]  /*0650*/  IMAD.MOV.U32 R10, RZ, RZ, R13 ;  /* 0x000000ffff0a7224 */ /* 0x000fc800078e000d */
[----:B------:R-:W-:Y:S05]  /*0660*/  RET.REL.NODEC R10 `(compute_bond_forces) ;  /* 0xfffffff80a647950 */ /* 0x000fea0003c3ffff */
        .weak           $__internal_14_$__cuda_sm3x_div_rn_noftz_f32_slowpath
        .type           $__internal_14_$__cuda_sm3x_div_rn_noftz_f32_slowpath,@function
        .size           $__internal_14_$__cuda_sm3x_div_rn_noftz_f32_slowpath,(.L_x_295 - $__internal_14_$__cuda_sm3x_div_rn_noftz_f32_slowpath)
$__internal_14_$__cuda_sm3x_div_rn_noftz_f32_slowpath:
[----:B------:R-:W-:Y:S01]  /*0670*/  SHF.R.U32.HI R12, RZ, 0x17, R17 ;  /* 0x00000017ff0c7819 */ /* 0x000fe20000011611 */
[----:B------:R-:W-:Y:S01]  /*0680*/  BSSY.RECONVERGENT B1, `(.L_x_269) ;  /* 0x0000065000017945 */ /* 0x000fe20003800200 */
[--C-:B------:R-:W-:Y:S01]  /*0690*/  SHF.R.U32.HI R3, RZ, 0x17, R0.reuse ;  /* 0x00000017ff037819 */ /* 0x100fe20000011600 */
[----:B------:R-:W-:Y:S01]  /*06a0*/  IMAD.MOV.U32 R13, RZ, RZ, R0 ;  /* 0x000000ffff0d7224 */ /* 0x000fe200078e0000 */
[----:B------:R-:W-:Y:S02]  /*06b0*/  LOP3.LUT R12, R12, 0xff, RZ, 0xc0, !PT ;  /* 0x000000ff0c0c7812 */ /* 0x000fe400078ec0ff */
[----:B------:R-:W-:Y:S02]  /*06c0*/  LOP3.LUT R16, R3, 0xff, RZ, 0xc0, !PT ;  /* 0x000000ff03107812 */ /* 0x000fe400078ec0ff */
[----:B------:R-:W-:Y:S01]  /*06d0*/  MOV R14, R17 ;  /* 0x00000011000e7202 */ /* 0x000fe20000000f00 */
[----:B------:R-:W-:Y:S01]  /*06e0*/  VIADD R18, R12, 0xffffffff ;  /* 0xffffffff0c127836 */ /* 0x000fe20000000000 */
[----:B------:R-:W-:-:S04]  /*06f0*/  IADD3 R15, PT, PT, R16, -0x1, RZ ;  /* 0xffffffff100f7810 */ /* 0x000fc80007ffe0ff */
[----:B------:R-:W-:-:S04]  /*0700*/  ISETP.GT.U32.AND P0, PT, R18, 0xfd, PT ;  /* 0x000000fd1200780c */ /* 0x000fc80003f04070 */
[----:B------:R-:W-:-:S13]  /*0710*/  ISETP.GT.U32.OR P0, PT, R15, 0xfd, P0 ;  /* 0x000000fd0f00780c */ /* 0x000fda0000704470 */
[----:B------:R-:W-:Y:S01]  /*0720*/  @!P0 IMAD.MOV.U32 R11, RZ, RZ, RZ ;  /* 0x000000ffff0b8224 */ /* 0x000fe200078e00ff */
[----:B------:R-:W-:Y:S06]  /*0730*/  @!P0 BRA `(.L_x_270) ;  /* 0x0000000000608947 */ /* 0x000fec0003800000 */
[----:B------:R-:W-:Y:S02]  /*0740*/  FSETP.GTU.FTZ.AND P0, PT, |R0|, +INF , PT ;  /* 0x7f8000000000780b */ /* 0x000fe40003f1c200 */
[----:B------:R-:W-:Y:S02]  /*0750*/  FSETP.GTU.FTZ.AND P1, PT, |R17|, +INF , PT ;  /* 0x7f8000001100780b */ /* 0x000fe40003f3c200 */
[----:B------:R-:W-:Y:S02]  /*0760*/  MOV R3, R17 ;  /* 0x0000001100037202 */ /* 0x000fe40000000f00 */
        /* <DEDUP_REMOVED lines=19> */
[----:B------:R-:W-:-:S03]  /*08a0*/  @!P1 FFMA R14, R3, 1.84467440737095516160e+19, RZ ;  /* 0x5f800000030e9823 */ /* 0x000fc600000000ff */
[----:B------:R-:W-:-:S07]  /*08b0*/  @!P1 VIADD R11, R11, 0x40 ;  /* 0x000000400b0b9836 */ /* 0x000fce0000000000 */
.L_x_270:
[----:B------:R-:W-:Y:S01]  /*08c0*/  LEA R3, R12, 0xc0800000, 0x17 ;  /* 0xc08000000c037811 */ /* 0x000fe200078eb8ff */
[----:B------:R-:W-:Y:S03]  /*08d0*/  BSSY.RECONVERGENT B2, `(.L_x_275) ;  /* 0x0000036000027945 */ /* 0x000fe60003800200 */
[----:B------:R-:W-:Y:S01]  /*08e0*/  IADD3 R14, PT, PT, -R3, R14, RZ ;  /* 0x0000000e030e7210 */ /* 0x000fe20007ffe1ff */
[----:B------:R-:W-:-:S03]  /*08f0*/  VIADD R3, R16, 0xffffff81 ;  /* 0xffffff8110037836 */ /* 0x000fc60000000000 */
[----:B------:R-:W0:Y:S01]  /*0900*/  MUFU.RCP R15, R14 ;  /* 0x0000000e000f7308 */ /* 0x000e220000001000 */
[----:B------:R-:W-:Y:S01]  /*0910*/  FADD.FTZ R17, -R14, -RZ ;  /* 0x800000ff0e117221 */ /* 0x000fe20000010100 */
[C---:B------:R-:W-:Y:S01]  /*0920*/  IMAD R0, R3.reuse, -0x800000, R13 ;  /* 0xff80000003007824 */ /* 0x040fe200078e020d */
        /* <DEDUP_REMOVED lines=23> */
[C---:B------:R-:W-:Y:S02]  /*0aa0*/  VIADD R14, R15.reuse, 0x20 ;  /* 0x000000200f0e7836 */ /* 0x040fe40000000000 */
[CCC-:B------:R-:W-:Y:S01]  /*0ab0*/  FFMA.RM R12, R18.reuse, R16.reuse, R13.reuse ;  /* 0x00000010120c7223 */ /* 0x1c0fe2000000400d */
[----:B------:R-:W-:Y:S02]  /*0ac0*/  ISETP.NE.AND P2, PT, R15, RZ, PT ;  /* 0x000000ff0f00720c */ /* 0x000fe40003f45270 */
[----:B------:R-:W-:Y:S01]  /*0ad0*/  LOP3.LUT R11, R3, 0x7fffff, RZ, 0xc0, !PT ;  /* 0x007fffff030b7812 */ /* 0x000fe200078ec0ff */
[----:B------:R-:W-:Y:S01]  /*0ae0*/  FFMA.RP R3, R18, R16, R13 ;  /* 0x0000001012037223 */ /* 0x000fe2000000800d */
        /* <DEDUP_REMOVED lines=12> */
[----:B------:R-:W-:-:S05]  /*0bb0*/  LOP3.LUT R3, R3, R12, RZ, 0xc0, !PT ;  /* 0x0000000c03037212 */ /* 0x000fca00078ec0ff */
[----:B------:R-:W-:-:S05]  /*0bc0*/  IMAD.IADD R3, R14, 0x1, R3 ;  /* 0x000000010e037824 */ /* 0x000fca00078e0203 */
[----:B------:R-:W-:Y:S01]  /*0bd0*/  LOP3.LUT R0, R3, R0, RZ, 0xfc, !PT ;  /* 0x0000000003007212 */ /* 0x000fe200078efcff */
[----:B------:R-:W-:Y:S06]  /*0be0*/  BRA `(.L_x_278) ;  /* 0x0000000000107947 */ /* 0x000fec0003800000 */
.L_x_277:
[----:B------:R-:W-:-:S04]  /*0bf0*/  LOP3.LUT R0, R0, 0x80000000, RZ, 0xc0, !PT ;  /* 0x8000000000007812 */ /* 0x000fc800078ec0ff */
[----:B------:R-:W-:Y:S01]  /*0c00*/  LOP3.LUT R0, R0, 0x7f800000, RZ, 0xfc, !PT ;  /* 0x7f80000000007812 */ /* 0x000fe200078efcff */
[----:B------:R-:W-:Y:S06]  /*0c10*/  BRA `(.L_x_278) ;  /* 0x0000000000047947 */ /* 0x000fec0003800000 */
.L_x_276:
[----:B------:R-:W-:-:S07]  /*0c20*/  LEA R0, R12, R0, 0x17 ;  /* 0x000000000c007211 */ /* 0x000fce00078eb8ff */
.L_x_278:
[----:B------:R-:W-:Y:S05]  /*0c30*/  BSYNC.RECONVERGENT B2 ;  /* 0x0000000000027941 */ /* 0x000fea0003800200 */
.L_x_275:
[----:B------:R-:W-:Y:S05]  /*0c40*/  BRA `(.L_x_279) ;  /* 0x0000000000207947 */ /* 0x000fea0003800000 */
.L_x_274:
[----:B------:R-:W-:-:S04]  /*0c50*/  LOP3.LUT R0, R14, 0x80000000, R13, 0x48, !PT ;  /* 0x800000000e007812 */ /* 0x000fc800078e480d */
[----:B------:R-:W-:Y:S01]  /*0c60*/  LOP3.LUT R0, R0, 0x7f800000, RZ, 0xfc, !PT ;  /* 0x7f80000000007812 */ /* 0x000fe200078efcff */
[----:B------:R-:W-:Y:S06]  /*0c70*/  BRA `(.L_x_279) ;  /* 0x0000000000147947 */ /* 0x000fec0003800000 */
.L_x_273:
[----:B------:R-:W-:Y:S01]  /*0c80*/  LOP3.LUT R0, R14, 0x80000000, R13, 0x48, !PT ;  /* 0x800000000e007812 */ /* 0x000fe200078e480d */
[----:B------:R-:W-:Y:S06]  /*0c90*/  BRA `(.L_x_279) ;  /* 0x00000000000c7947 */ /* 0x000fec0003800000 */
.L_x_272:
[----:B------:R-:W0:Y:S01]  /*0ca0*/  MUFU.RSQ R0, -QNAN ;  /* 0xffc0000000007908 */ /* 0x000e220000001400 */
[----:B------:R-:W-:Y:S05]  /*0cb0*/  BRA `(.L_x_279) ;  /* 0x0000000000047947 */ /* 0x000fea0003800000 */
.L_x_271:
[----:B------:R-:W-:-:S07]  /*0cc0*/  FADD.FTZ R0, R0, R3 ;  /* 0x0000000300007221 */ /* 0x000fce0000010000 */
.L_x_279:
[----:B------:R-:W-:Y:S05]  /*0cd0*/  BSYNC.RECONVERGENT B1 ;  /* 0x0000000000017941 */ /* 0x000fea0003800200 */
.L_x_269:
[----:B------:R-:W-:-:S04]  /*0ce0*/  IMAD.MOV.U32 R11, RZ, RZ, 0x0 ;  /* 0x00000000ff0b7424 */ /* 0x000fc800078e00ff */
[----:B0-----:R-:W-:Y:S05]  /*0cf0*/  RET.REL.NODEC R10 `(compute_bond_forces) ;  /* 0xfffffff00ac07950 */ /* 0x001fea0003c3ffff */
.L_x_280:
        /* <DEDUP_REMOVED lines=16> */
.L_x_295:


//--------------------- .nv.global.init           --------------------------
	.section	.nv.global.init,"aw",@progbits
	.align	4
.nv.global.init:
	.type		__cudart_i2opi_f,@object
	.size		__cudart_i2opi_f,(.L_0 - __cudart_i2opi_f)
__cudart_i2opi_f:
        /*0000*/ 	.byte	0x41, 0x90, 0x43, 0x3c, 0x99, 0x95, 0x62, 0xdb, 0xc0, 0xdd, 0x34, 0xf5, 0xd1, 0x57, 0x27, 0xfc
        /*0010*/ 	.byte	0x29, 0x15, 0x44, 0x4e, 0x6e, 0x83, 0xf9, 0xa2
.L_0:


//--------------------- .nv.shared.compute_nonbonded_forces --------------------------
	.section	.nv.shared.compute_nonbonded_forces,"aw",@nobits
	.sectionflags	@""
	.align	4
.nv.shared.compute_nonbonded_forces:
	.zero		4100


//--------------------- .nv.shared.reserved.0     --------------------------
	.section	.nv.shared.reserved.0,"aw",@nobits
	.weak		__nv_reservedSMEM_offset_0_alias
	.size		__nv_reservedSMEM_offset_0_alias, 0, 64
	.other		__nv_reservedSMEM_offset_0_alias,@"STO_CUDA_RESERVED_SHARED STV_DEFAULT"
__nv_reservedSMEM_offset_0_alias:
	.zero		0
	.zero		64


//--------------------- .nv.shared.compute_bonded_energy --------------------------
	.section	.nv.shared.compute_bonded_energy,"aw",@nobits
	.sectionflags	@""
	.align	4
.nv.shared.compute_bonded_energy:
	.zero		1028


//--------------------- .nv.constant0.compute_nonbonded_forces --------------------------
	.section	.nv.constant0.compute_nonbonded_forces,"a",@progbits
	.sectionflags	@""
	.align	4
.nv.constant0.compute_nonbonded_forces:
	.zero		968


//--------------------- .nv.constant0.zero_forces --------------------------
	.section	.nv.constant0.zero_forces,"a",@progbits
	.sectionflags	@""
	.align	4
.nv.constant0.zero_forces:
	.zero		908


//--------------------- .nv.constant0.compute_bonded_energy --------------------------
	.section	.nv.constant0.compute_bonded_energy,"a",@progbits
	.sectionflags	@""
	.align	4
.nv.constant0.compute_bonded_energy:
	.zero		988


//--------------------- .nv.constant0.compute_all_bonded_forces --------------------------
	.section	.nv.constant0.compute_all_bonded_forces,"a",@progbits
	.sectionflags	@""
	.align	4
.nv.constant0.compute_all_bonded_forces:
	.zero		1024


//--------------------- .nv.constant0.compute_14_nonbonded --------------------------
	.section	.nv.constant0.compute_14_nonbonded,"a",@progbits
	.sectionflags	@""
	.align	4
.nv.constant0.compute_14_nonbonded:
	.zero		944


//--------------------- .nv.constant0.compute_dihedral_forces --------------------------
	.section	.nv.constant0.compute_dihedral_forces,"a",@progbits
	.sectionflags	@""
	.align	4
.nv.constant0.compute_dihedral_forces:
	.zero		948


//--------------------- .nv.constant0.compute_angle_forces --------------------------
	.section	.nv.constant0.compute_angle_forces,"a",@progbits
	.sectionflags	@""
	.align	4
.nv.constant0.compute_angle_forces:
	.zero		940


//--------------------- .nv.constant0.compute_bond_forces --------------------------
	.section	.nv.constant0.compute_bond_forces,"a",@progbits
	.sectionflags	@""
	.align	4
.nv.constant0.compute_bond_forces:
	.zero		940


//--------------------- SYMBOLS --------------------------

	.type		.nv.reservedSmem.offset0,@object
	.size		.nv.reservedSmem.offset0,0x4
	.type		.nv.reservedSmem.cap,@object
	.size		.nv.reservedSmem.cap,0x4
